	.target	sm_90a

	.elftype	@"ET_EXEC"


//--------------------- .note.nv.tkinfo           --------------------------
	.section	.note.nv.tkinfo,"",@"SHT_NOTE"
	.sectionflags	@"SHF_NOTE_NV_TKINFO"
	.tkinfo
        /*0018*/ 	.word	0x00000002
        /*0030*/ 	.string	""
        /*0030*/ 	.string	"ptxas"
        /*0030*/ 	.string	"Cuda compilation tools, release 13.0, V13.0.88"
        /*0030*/ 	.string	"Build cuda_13.0.r13.0/compiler.36424714_0"
        /*0030*/ 	.string	"-arch sm_90a -m 64 "



//--------------------- .note.nv.cuinfo           --------------------------
	.section	.note.nv.cuinfo,"",@"SHT_NOTE"
	.sectionflags	@"SHF_NOTE_NV_CUINFO"
        /*0018*/ 	.short	0x0002
        /*001a*/ 	.short	0x005a
        /*001c*/ 	.short	0x0082
	.zero		2


//--------------------- .nv.info                  --------------------------
	.section	.nv.info,"",@"SHT_CUDA_INFO"
	.align	4


	//----- nvinfo : EIATTR_REGCOUNT
	.align		4
        /*0000*/ 	.byte	0x04, 0x2f
        /*0002*/ 	.short	(.L_15 - .L_14)
	.align		4
.L_14:
        /*0004*/ 	.word	index@(_ZN7cutlass13device_kernelINS_4gemm6kernel13GemmUniversalIN4cute5tupleIJiiiiEEENS1_10collective13CollectiveMmaINS1_34MainloopSm90TmaGmmaWarpSpecializedILi2ENS5_IJNS4_1CILi1EEESB_SB_EEENS1_35KernelTmaWarpSpecializedCooperativeEEENS5_IJNSA_ILi128EEENSA_ILi64EEESF_EEENS_10tfloat32_tENS5_IJlSB_lEEESI_SJ_NS4_8TiledMMAINS4_8MMA_AtomIJNS4_4SM904GMMA29MMA_64x64x8_F32TF32TF32_SS_TNILNSN_7ScaleInE1ELSP_1EEEEEENS4_6LayoutINS5_IJNSA_ILi2EEESB_SB_EEENS5_IJSB_NSA_ILi0EEESV_EEEEENS5_IJNS4_10UnderscoreESY_SY_EEEEENS4_13SM90_TMA_LOADENS4_14ComposedLayoutINS4_7SwizzleILi3ELi4ELi3EEENS4_18smem_ptr_flag_bitsILi32EEENSS_INS5_IJNSA_ILi8EEENSA_ILi32EEEEEENS5_IJS18_SB_EEEEEEEvNS4_8identityES11_S1C_vS1D_EENS_8epilogue10collective6detail29Sm90TmaWarpSpecializedAdapterINS1G_15DefaultEpilogueISI_SJ_SJ_NS1F_6thread17LinearCombinationISI_Li1EffLNS1K_9ScaleType4KindE0ELNS_15FloatRoundStyleE2ESI_EENS1_15EpilogueDefaultEEEEEvvEEEEvNT_6ParamsE)
        /*0008*/ 	.word	0x000000a8


	//----- nvinfo : EIATTR_FRAME_SIZE
	.align		4
.L_15:
        /*000c*/ 	.byte	0x04, 0x11
        /*000e*/ 	.short	(.L_17 - .L_16)
	.align		4
.L_16:
        /*0010*/ 	.word	index@(_ZN7cutlass13device_kernelINS_4gemm6kernel13GemmUniversalIN4cute5tupleIJiiiiEEENS1_10collective13CollectiveMmaINS1_34MainloopSm90TmaGmmaWarpSpecializedILi2ENS5_IJNS4_1CILi1EEESB_SB_EEENS1_35KernelTmaWarpSpecializedCooperativeEEENS5_IJNSA_ILi128EEENSA_ILi64EEESF_EEENS_10tfloat32_tENS5_IJlSB_lEEESI_SJ_NS4_8TiledMMAINS4_8MMA_AtomIJNS4_4SM904GMMA29MMA_64x64x8_F32TF32TF32_SS_TNILNSN_7ScaleInE1ELSP_1EEEEEENS4_6LayoutINS5_IJNSA_ILi2EEESB_SB_EEENS5_IJSB_NSA_ILi0EEESV_EEEEENS5_IJNS4_10UnderscoreESY_SY_EEEEENS4_13SM90_TMA_LOADENS4_14ComposedLayoutINS4_7SwizzleILi3ELi4ELi3EEENS4_18smem_ptr_flag_bitsILi32EEENSS_INS5_IJNSA_ILi8EEENSA_ILi32EEEEEENS5_IJS18_SB_EEEEEEEvNS4_8identityES11_S1C_vS1D_EENS_8epilogue10collective6detail29Sm90TmaWarpSpecializedAdapterINS1G_15DefaultEpilogueISI_SJ_SJ_NS1F_6thread17LinearCombinationISI_Li1EffLNS1K_9ScaleType4KindE0ELNS_15FloatRoundStyleE2ESI_EENS1_15EpilogueDefaultEEEEEvvEEEEvNT_6ParamsE)
        /*0014*/ 	.word	0x00000000


	//----- nvinfo : EIATTR_MIN_STACK_SIZE
	.align		4
.L_17:
        /*0018*/ 	.byte	0x04, 0x12
        /*001a*/ 	.short	(.L_19 - .L_18)
	.align		4
.L_18:
        /*001c*/ 	.word	index@(_ZN7cutlass13device_kernelINS_4gemm6kernel13GemmUniversalIN4cute5tupleIJiiiiEEENS1_10collective13CollectiveMmaINS1_34MainloopSm90TmaGmmaWarpSpecializedILi2ENS5_IJNS4_1CILi1EEESB_SB_EEENS1_35KernelTmaWarpSpecializedCooperativeEEENS5_IJNSA_ILi128EEENSA_ILi64EEESF_EEENS_10tfloat32_tENS5_IJlSB_lEEESI_SJ_NS4_8TiledMMAINS4_8MMA_AtomIJNS4_4SM904GMMA29MMA_64x64x8_F32TF32TF32_SS_TNILNSN_7ScaleInE1ELSP_1EEEEEENS4_6LayoutINS5_IJNSA_ILi2EEESB_SB_EEENS5_IJSB_NSA_ILi0EEESV_EEEEENS5_IJNS4_10UnderscoreESY_SY_EEEEENS4_13SM90_TMA_LOADENS4_14ComposedLayoutINS4_7SwizzleILi3ELi4ELi3EEENS4_18smem_ptr_flag_bitsILi32EEENSS_INS5_IJNSA_ILi8EEENSA_ILi32EEEEEENS5_IJS18_SB_EEEEEEEvNS4_8identityES11_S1C_vS1D_EENS_8epilogue10collective6detail29Sm90TmaWarpSpecializedAdapterINS1G_15DefaultEpilogueISI_SJ_SJ_NS1F_6thread17LinearCombinationISI_Li1EffLNS1K_9ScaleType4KindE0ELNS_15FloatRoundStyleE2ESI_EENS1_15EpilogueDefaultEEEEEvvEEEEvNT_6ParamsE)
        /*0020*/ 	.word	0x00000000
.L_19:


//--------------------- .nv.compat                --------------------------
	.section	.nv.compat,"",@"SHT_CUDA_COMPAT_INFO"
	.align	4
        /*0000*/ 	.byte	0x02, 0x09, 0x01, 0x00, 0x02, 0x02, 0x04, 0x00, 0x02, 0x05, 0x05, 0x00, 0x03, 0x07, 0x01, 0x01
        /*0010*/ 	.byte	0x02, 0x03, 0x01, 0x00, 0x02, 0x06, 0x01, 0x00, 0x04, 0x0b, 0x08, 0x00, 0x00, 0x00, 0x00, 0x00
        /*0020*/ 	.byte	0x00, 0x00, 0x00, 0x00


//--------------------- .nv.info._ZN7cutlass13device_kernelINS_4gemm6kernel13GemmUniversalIN4cute5tupleIJiiiiEEENS1_10collective13CollectiveMmaINS1_34MainloopSm90TmaGmmaWarpSpecializedILi2ENS5_IJNS4_1CILi1EEESB_SB_EEENS1_35KernelTmaWarpSpecializedCooperativeEEENS5_IJNSA_ILi128EEENSA_ILi64EEESF_EEENS_10tfloat32_tENS5_IJlSB_lEEESI_SJ_NS4_8TiledMMAINS4_8MMA_AtomIJNS4_4SM904GMMA29MMA_64x64x8_F32TF32TF32_SS_TNILNSN_7ScaleInE1ELSP_1EEEEEENS4_6LayoutINS5_IJNSA_ILi2EEESB_SB_EEENS5_IJSB_NSA_ILi0EEESV_EEEEENS5_IJNS4_10UnderscoreESY_SY_EEEEENS4_13SM90_TMA_LOADENS4_14ComposedLayoutINS4_7SwizzleILi3ELi4ELi3EEENS4_18smem_ptr_flag_bitsILi32EEENSS_INS5_IJNSA_ILi8EEENSA_ILi32EEEEEENS5_IJS18_SB_EEEEEEEvNS4_8identityES11_S1C_vS1D_EENS_8epilogue10collective6detail29Sm90TmaWarpSpecializedAdapterINS1G_15DefaultEpilogueISI_SJ_SJ_NS1F_6thread17LinearCombinationISI_Li1EffLNS1K_9ScaleType4KindE0ELNS_15FloatRoundStyleE2ESI_EENS1_15EpilogueDefaultEEEEEvvEEEEvNT_6ParamsE --------------------------
	.section	.nv.info._ZN7cutlass13device_kernelINS_4gemm6kernel13GemmUniversalIN4cute5tupleIJiiiiEEENS1_10collective13CollectiveMmaINS1_34MainloopSm90TmaGmmaWarpSpecializedILi2ENS5_IJNS4_1CILi1EEESB_SB_EEENS1_35KernelTmaWarpSpecializedCooperativeEEENS5_IJNSA_ILi128EEENSA_ILi64EEESF_EEENS_10tfloat32_tENS5_IJlSB_lEEESI_SJ_NS4_8TiledMMAINS4_8MMA_AtomIJNS4_4SM904GMMA29MMA_64x64x8_F32TF32TF32_SS_TNILNSN_7ScaleInE1ELSP_1EEEEEENS4_6LayoutINS5_IJNSA_ILi2EEESB_SB_EEENS5_IJSB_NSA_ILi0EEESV_EEEEENS5_IJNS4_10UnderscoreESY_SY_EEEEENS4_13SM90_TMA_LOADENS4_14ComposedLayoutINS4_7SwizzleILi3ELi4ELi3EEENS4_18smem_ptr_flag_bitsILi32EEENSS_INS5_IJNSA_ILi8EEENSA_ILi32EEEEEENS5_IJS18_SB_EEEEEEEvNS4_8identityES11_S1C_vS1D_EENS_8epilogue10collective6detail29Sm90TmaWarpSpecializedAdapterINS1G_15DefaultEpilogueISI_SJ_SJ_NS1F_6thread17LinearCombinationISI_Li1EffLNS1K_9ScaleType4KindE0ELNS_15FloatRoundStyleE2ESI_EENS1_15EpilogueDefaultEEEEEvvEEEEvNT_6ParamsE,"",@"SHT_CUDA_INFO"
	.sectionflags	@""
	.align	4


	//----- nvinfo : EIATTR_CUDA_API_VERSION
	.align		4
        /*0000*/ 	.byte	0x04, 0x37
        /*0002*/ 	.short	(.L_21 - .L_20)
.L_20:
        /*0004*/ 	.word	0x00000082


	//----- nvinfo : EIATTR_KPARAM_INFO
	.align		4
.L_21:
        /*0008*/ 	.byte	0x04, 0x17
        /*000a*/ 	.short	(.L_23 - .L_22)
.L_22:
        /*000c*/ 	.word	0x00000000
        /*0010*/ 	.short	0x0000
        /*0012*/ 	.short	0x0070
        /*0014*/ 	.byte	0x00, 0xf0, 0x01, 0x10


	//----- nvinfo : EIATTR_SPARSE_MMA_MASK
	.align		4
.L_23:
        /*0018*/ 	.byte	0x03, 0x50
        /*001a*/ 	.short	0x0000


	//----- nvinfo : EIATTR_MAXREG_COUNT
	.align		4
        /*001c*/ 	.byte	0x03, 0x1b
        /*001e*/ 	.short	0x00a8


	//----- nvinfo : EIATTR_NUM_BARRIERS
	.align		4
        /*0020*/ 	.byte	0x02, 0x4c
        /*0022*/ 	.byte	0x01
	.zero		1


	//----- nvinfo : EIATTR_EXTERNS
	.align		4
        /*0024*/ 	.byte	0x04, 0x0f
        /*0026*/ 	.short	(.L_25 - .L_24)


	//   ....[0]....
	.align		4
.L_24:
        /*0028*/ 	.word	index@(__assertfail)


	//----- nvinfo : EIATTR_MERCURY_ISA_VERSION
	.align		4
.L_25:
        /*002c*/ 	.byte	0x03, 0x5f
        /*002e*/ 	.short	0x0101


	//----- nvinfo : EIATTR_INT_WARP_WIDE_INSTR_OFFSETS
	.align		4
        /*0030*/ 	.byte	0x04, 0x31
        /*0032*/ 	.short	(.L_27 - .L_26)


	//   ....[0]....
.L_26:
        /*0034*/ 	.word	0x00000370


	//   ....[1]....
        /*0038*/ 	.word	0x00000380


	//   ....[2]....
        /*003c*/ 	.word	0x000004a0


	//----- nvinfo : EIATTR_COOP_GROUP_MASK_REGIDS
	.align		4
.L_27:
        /*0040*/ 	.byte	0x04, 0x29
        /*0042*/ 	.short	(.L_29 - .L_28)


	//   ....[0]....
.L_28:
        /*0044*/ 	.word	0xffffffff


	//   ....[1]....
        /*0048*/ 	.word	0xffffffff


	//   ....[2]....
        /*004c*/ 	.word	0xffffffff


	//   ....[3]....
        /*0050*/ 	.word	0xffffffff


	//   ....[4]....
        /*0054*/ 	.word	0xffffffff


	//----- nvinfo : EIATTR_COOP_GROUP_INSTR_OFFSETS
	.align		4
.L_29:
        /*0058*/ 	.byte	0x04, 0x28
        /*005a*/ 	.short	(.L_31 - .L_30)


	//   ....[0]....
.L_30:
        /*005c*/ 	.word	0x00000060


	//   ....[1]....
        /*0060*/ 	.word	0x00000070


	//   ....[2]....
        /*0064*/ 	.word	0x00000130


	//   ....[3]....
        /*0068*/ 	.word	0x00000280


	//   ....[4]....
        /*006c*/ 	.word	0x00001180


	//----- nvinfo : EIATTR_REG_RECONFIG
	.align		4
.L_31:
        /*0070*/ 	.byte	0x01, 0x54
	.zero		2


	//----- nvinfo : EIATTR_SYSCALL_OFFSETS
	.align		4
        /*0074*/ 	.byte	0x04, 0x46
        /*0076*/ 	.short	(.L_33 - .L_32)


	//   ....[0]....
.L_32:
        /*0078*/ 	.word	0x00001370


	//----- nvinfo : EIATTR_MBARRIER_INSTR_OFFSETS
	.align		4
.L_33:
        /*007c*/ 	.byte	0x04, 0x39
        /*007e*/ 	.short	(.L_35 - .L_34)


	//   ....[0]....
.L_34:
        /*0080*/ 	.word	0x00000230
        /*0084*/ 	.word	0x000000ff
        /*0088*/ 	.word	0x00000000
        /*008c*/ 	.short	0x0100
        /*008e*/ 	.byte	0x08
	.zero		1


	//   ....[1]....
        /*0090*/ 	.word	0x00000240
        /*0094*/ 	.word	0x000000ff
        /*0098*/ 	.word	0x00000010
        /*009c*/ 	.short	0x0100
        /*009e*/ 	.byte	0x08
	.zero		1


	//   ....[2]....
        /*00a0*/ 	.word	0x00000250
        /*00a4*/ 	.word	0x000000ff
        /*00a8*/ 	.word	0x00000008
        /*00ac*/ 	.short	0x0100
        /*00ae*/ 	.byte	0x08
	.zero		1


	//   ....[3]....
        /*00b0*/ 	.word	0x00000260
        /*00b4*/ 	.word	0x000000ff
        /*00b8*/ 	.word	0x00000018
        /*00bc*/ 	.short	0x0100
        /*00be*/ 	.byte	0x08
	.zero		1


	//   ....[4]....
        /*00c0*/ 	.word	0x00000520
        /*00c4*/ 	.word	0x000000ff
        /*00c8*/ 	.word	0x00000030
        /*00cc*/ 	.short	0x0100
        /*00ce*/ 	.byte	0x08
	.zero		1


	//   ....[5]....
        /*00d0*/ 	.word	0x00000580
        /*00d4*/ 	.word	0x000000ff
        /*00d8*/ 	.word	0x00000038
        /*00dc*/ 	.short	0x0100
        /*00de*/ 	.byte	0x08
	.zero		1


	//   ....[6]....
        /*00e0*/ 	.word	0x000013f0
        /*00e4*/ 	.word	0x00000003
        /*00e8*/ 	.word	0x00000000
        /*00ec*/ 	.short	0x010a
        /*00ee*/ 	.byte	0x3f
	.zero		1


	//   ....[7]....
        /*00f0*/ 	.word	0x00001450
        /*00f4*/ 	.word	0x00000003
        /*00f8*/ 	.word	0x00000000
        /*00fc*/ 	.short	0x010a
        /*00fe*/ 	.byte	0x3f
	.zero		1


	//   ....[8]....
        /*0100*/ 	.word	0x00001d00
        /*0104*/ 	.word	0x000000ff
        /*0108*/ 	.word	0x00000000
        /*010c*/ 	.short	0x010a
        /*010e*/ 	.byte	0x04
	.zero		1


	//   ....[9]....
        /*0110*/ 	.word	0x00001d40
        /*0114*/ 	.word	0x000000ff
        /*0118*/ 	.word	0x00000000
        /*011c*/ 	.short	0x010a
        /*011e*/ 	.byte	0x04
	.zero		1


	//   ....[10]....
        /*0120*/ 	.word	0x000024e0
        /*0124*/ 	.word	0x000000ff
        /*0128*/ 	.word	0x00000000
        /*012c*/ 	.short	0x0101
        /*012e*/ 	.byte	0x0a
	.zero		1


	//   ....[11]....
        /*0130*/ 	.word	0x000026a0
        /*0134*/ 	.word	0x000000ff
        /*0138*/ 	.word	0x00000000
        /*013c*/ 	.short	0x0101
        /*013e*/ 	.byte	0x04
	.zero		1


	//   ....[12]....
        /*0140*/ 	.word	0x000059c0
        /*0144*/ 	.word	0x0000000e
        /*0148*/ 	.word	0x00000010
        /*014c*/ 	.short	0x010a
        /*014e*/ 	.byte	0x3f
	.zero		1


	//   ....[13]....
        /*0150*/ 	.word	0x00005fb0
        /*0154*/ 	.word	0x00000005
        /*0158*/ 	.word	0x00000038
        /*015c*/ 	.short	0x0101
        /*015e*/ 	.byte	0x3f
	.zero		1


	//   ....[14]....
        /*0160*/ 	.word	0x000066c0
        /*0164*/ 	.word	0x00000007
        /*0168*/ 	.word	0x00000000
        /*016c*/ 	.short	0x010a
        /*016e*/ 	.byte	0x3f
	.zero		1


	//   ....[15]....
        /*0170*/ 	.word	0x00006740
        /*0174*/ 	.word	0x00000003
        /*0178*/ 	.word	0x00000000
        /*017c*/ 	.short	0x010a
        /*017e*/ 	.byte	0x3f
	.zero		1


	//   ....[16]....
        /*0180*/ 	.word	0x000067a0
        /*0184*/ 	.word	0x00000003
        /*0188*/ 	.word	0x00000000
        /*018c*/ 	.short	0x010a
        /*018e*/ 	.byte	0x3f
	.zero		1


	//   ....[17]....
        /*0190*/ 	.word	0x00006800
        /*0194*/ 	.word	0x00000004
        /*0198*/ 	.word	0x00000000
        /*019c*/ 	.short	0x010a
        /*019e*/ 	.byte	0x3f
	.zero		1


	//   ....[18]....
        /*01a0*/ 	.word	0x000068d0
        /*01a4*/ 	.word	0x0000000e
        /*01a8*/ 	.word	0x00000010
        /*01ac*/ 	.short	0x010a
        /*01ae*/ 	.byte	0x3f
	.zero		1


	//   ....[19]....
        /*01b0*/ 	.word	0x000069a0
        /*01b4*/ 	.word	0x00000007
        /*01b8*/ 	.word	0x00000000
        /*01bc*/ 	.short	0x010a
        /*01be*/ 	.byte	0x3f
	.zero		1


	//----- nvinfo : EIATTR_NUM_MBARRIERS
	.align		4
.L_35:
        /*01c0*/ 	.byte	0x03, 0x38
        /*01c2*/ 	.short	0x0006


	//----- nvinfo : EIATTR_EXIT_INSTR_OFFSETS
	.align		4
        /*01c4*/ 	.byte	0x04, 0x1c
        /*01c6*/ 	.short	(.L_37 - .L_36)


	//   ....[0]....
.L_36:
        /*01c8*/ 	.word	0x00000620


	//   ....[1]....
        /*01cc*/ 	.word	0x00000ee0


	//   ....[2]....
        /*01d0*/ 	.word	0x000050a0


	//   ....[3]....
        /*01d4*/ 	.word	0x000056d0


	//   ....[4]....
        /*01d8*/ 	.word	0x00006790


	//----- nvinfo : EIATTR_MAX_THREADS
	.align		4
.L_37:
        /*01dc*/ 	.byte	0x04, 0x05
        /*01de*/ 	.short	(.L_39 - .L_38)
.L_38:
        /*01e0*/ 	.word	0x00000180
        /*01e4*/ 	.word	0x00000001
        /*01e8*/ 	.word	0x00000001


	//----- nvinfo : EIATTR_CRS_STACK_SIZE
	.align		4
.L_39:
        /*01ec*/ 	.byte	0x04, 0x1e
        /*01ee*/ 	.short	(.L_41 - .L_40)
.L_40:
        /*01f0*/ 	.word	0x00000000


	//----- nvinfo : EIATTR_CBANK_PARAM_SIZE
	.align		4
.L_41:
        /*01f4*/ 	.byte	0x03, 0x19
        /*01f6*/ 	.short	0x0470


	//----- nvinfo : EIATTR_PARAM_CBANK
	.align		4
        /*01f8*/ 	.byte	0x04, 0x0a
        /*01fa*/ 	.short	(.L_43 - .L_42)
	.align		4
.L_42:
        /*01fc*/ 	.word	index@(.nv.constant0._ZN7cutlass13device_kernelINS_4gemm6kernel13GemmUniversalIN4cute5tupleIJiiiiEEENS1_10collective13CollectiveMmaINS1_34MainloopSm90TmaGmmaWarpSpecializedILi2ENS5_IJNS4_1CILi1EEESB_SB_EEENS1_35KernelTmaWarpSpecializedCooperativeEEENS5_IJNSA_ILi128EEENSA_ILi64EEESF_EEENS_10tfloat32_tENS5_IJlSB_lEEESI_SJ_NS4_8TiledMMAINS4_8MMA_AtomIJNS4_4SM904GMMA29MMA_64x64x8_F32TF32TF32_SS_TNILNSN_7ScaleInE1ELSP_1EEEEEENS4_6LayoutINS5_IJNSA_ILi2EEESB_SB_EEENS5_IJSB_NSA_ILi0EEESV_EEEEENS5_IJNS4_10UnderscoreESY_SY_EEEEENS4_13SM90_TMA_LOADENS4_14ComposedLayoutINS4_7SwizzleILi3ELi4ELi3EEENS4_18smem_ptr_flag_bitsILi32EEENSS_INS5_IJNSA_ILi8EEENSA_ILi32EEEEEENS5_IJS18_SB_EEEEEEEvNS4_8identityES11_S1C_vS1D_EENS_8epilogue10collective6detail29Sm90TmaWarpSpecializedAdapterINS1G_15DefaultEpilogueISI_SJ_SJ_NS1F_6thread17LinearCombinationISI_Li1EffLNS1K_9ScaleType4KindE0ELNS_15FloatRoundStyleE2ESI_EENS1_15EpilogueDefaultEEEEEvvEEEEvNT_6ParamsE)
        /*0200*/ 	.short	0x0210
        /*0202*/ 	.short	0x0470


	//----- nvinfo : EIATTR_SW_WAR
	.align		4
.L_43:
        /*0204*/ 	.byte	0x04, 0x36
        /*0206*/ 	.short	(.L_45 - .L_44)
.L_44:
        /*0208*/ 	.word	0x00000008
.L_45:


//--------------------- .nv.callgraph             --------------------------
	.section	.nv.callgraph,"",@"SHT_CUDA_CALLGRAPH"
	.align	4
	.sectionentsize	8
	.align		4
        /*0000*/ 	.word	0x00000000
	.align		4
        /*0004*/ 	.word	0xffffffff
	.align		4
        /*0008*/ 	.word	index@(_ZN7cutlass13device_kernelINS_4gemm6kernel13GemmUniversalIN4cute5tupleIJiiiiEEENS1_10collective13CollectiveMmaINS1_34MainloopSm90TmaGmmaWarpSpecializedILi2ENS5_IJNS4_1CILi1EEESB_SB_EEENS1_35KernelTmaWarpSpecializedCooperativeEEENS5_IJNSA_ILi128EEENSA_ILi64EEESF_EEENS_10tfloat32_tENS5_IJlSB_lEEESI_SJ_NS4_8TiledMMAINS4_8MMA_AtomIJNS4_4SM904GMMA29MMA_64x64x8_F32TF32TF32_SS_TNILNSN_7ScaleInE1ELSP_1EEEEEENS4_6LayoutINS5_IJNSA_ILi2EEESB_SB_EEENS5_IJSB_NSA_ILi0EEESV_EEEEENS5_IJNS4_10UnderscoreESY_SY_EEEEENS4_13SM90_TMA_LOADENS4_14ComposedLayoutINS4_7SwizzleILi3ELi4ELi3EEENS4_18smem_ptr_flag_bitsILi32EEENSS_INS5_IJNSA_ILi8EEENSA_ILi32EEEEEENS5_IJS18_SB_EEEEEEEvNS4_8identityES11_S1C_vS1D_EENS_8epilogue10collective6detail29Sm90TmaWarpSpecializedAdapterINS1G_15DefaultEpilogueISI_SJ_SJ_NS1F_6thread17LinearCombinationISI_Li1EffLNS1K_9ScaleType4KindE0ELNS_15FloatRoundStyleE2ESI_EENS1_15EpilogueDefaultEEEEEvvEEEEvNT_6ParamsE)
	.align		4
        /*000c*/ 	.word	index@(__assertfail)
	.align		4
        /*0010*/ 	.word	0x00000000
	.align		4
        /*0014*/ 	.word	0xfffffffe
	.align		4
        /*0018*/ 	.word	0x00000000
	.align		4
        /*001c*/ 	.word	0xfffffffd
	.align		4
        /*0020*/ 	.word	0x00000000
	.align		4
        /*0024*/ 	.word	0xfffffffc


//--------------------- .nv.constant4             --------------------------
	.section	.nv.constant4,"a",@progbits
	.align	8
	.align		8
.nv.constant4:
        /*0000*/ 	.dword	__assertfail
	.align		8
        /*0008*/ 	.dword	__unnamed_1
	.align		8
        /*0010*/ 	.dword	_ZN40_INTERNAL_ed7e5fca_4_k_cu_0130935f_311884cuda3std3__45__cpo5beginE
	.align		8
        /*0018*/ 	.dword	_ZN40_INTERNAL_ed7e5fca_4_k_cu_0130935f_311884cuda3std3__45__cpo3endE
	.align		8
        /*0020*/ 	.dword	_ZN40_INTERNAL_ed7e5fca_4_k_cu_0130935f_311884cuda3std3__45__cpo6cbeginE
	.align		8
        /*0028*/ 	.dword	_ZN40_INTERNAL_ed7e5fca_4_k_cu_0130935f_311884cuda3std3__45__cpo4cendE
	.align		8
        /*0030*/ 	.dword	_ZN40_INTERNAL_ed7e5fca_4_k_cu_0130935f_311884cuda3std3__442_GLOBAL__N__ed7e5fca_4_k_cu_0130935f_311886ignoreE
	.align		8
        /*0038*/ 	.dword	_ZN40_INTERNAL_ed7e5fca_4_k_cu_0130935f_311884cuda3std3__419piecewise_constructE
	.align		8
        /*0040*/ 	.dword	_ZN40_INTERNAL_ed7e5fca_4_k_cu_0130935f_311884cuda3std3__48in_placeE
	.align		8
        /*0048*/ 	.dword	_ZN40_INTERNAL_ed7e5fca_4_k_cu_0130935f_311884cuda3std6ranges3__45__cpo4swapE
	.align		8
        /*0050*/ 	.dword	_ZN40_INTERNAL_ed7e5fca_4_k_cu_0130935f_311884cuda3std6ranges3__45__cpo9iter_moveE
	.align		8
        /*0058*/ 	.dword	_ZN40_INTERNAL_ed7e5fca_4_k_cu_0130935f_311884cute7productE
	.align		8
        /*0060*/ 	.dword	_ZN40_INTERNAL_ed7e5fca_4_k_cu_0130935f_311884cute1_E
	.align		8
        /*0068*/ 	.dword	$str$22
	.align		8
        /*0070*/ 	.dword	$str$23


//--------------------- .text._ZN7cutlass13device_kernelINS_4gemm6kernel13GemmUniversalIN4cute5tupleIJiiiiEEENS1_10collective13CollectiveMmaINS1_34MainloopSm90TmaGmmaWarpSpecializedILi2ENS5_IJNS4_1CILi1EEESB_SB_EEENS1_35KernelTmaWarpSpecializedCooperativeEEENS5_IJNSA_ILi128EEENSA_ILi64EEESF_EEENS_10tfloat32_tENS5_IJlSB_lEEESI_SJ_NS4_8TiledMMAINS4_8MMA_AtomIJNS4_4SM904GMMA29MMA_64x64x8_F32TF32TF32_SS_TNILNSN_7ScaleInE1ELSP_1EEEEEENS4_6LayoutINS5_IJNSA_ILi2EEESB_SB_EEENS5_IJSB_NSA_ILi0EEESV_EEEEENS5_IJNS4_10UnderscoreESY_SY_EEEEENS4_13SM90_TMA_LOADENS4_14ComposedLayoutINS4_7SwizzleILi3ELi4ELi3EEENS4_18smem_ptr_flag_bitsILi32EEENSS_INS5_IJNSA_ILi8EEENSA_ILi32EEEEEENS5_IJS18_SB_EEEEEEEvNS4_8identityES11_S1C_vS1D_EENS_8epilogue10collective6detail29Sm90TmaWarpSpecializedAdapterINS1G_15DefaultEpilogueISI_SJ_SJ_NS1F_6thread17LinearCombinationISI_Li1EffLNS1K_9ScaleType4KindE0ELNS_15FloatRoundStyleE2ESI_EENS1_15EpilogueDefaultEEEEEvvEEEEvNT_6ParamsE --------------------------
	.section	.text._ZN7cutlass13device_kernelINS_4gemm6kernel13GemmUniversalIN4cute5tupleIJiiiiEEENS1_10collective13CollectiveMmaINS1_34MainloopSm90TmaGmmaWarpSpecializedILi2ENS5_IJNS4_1CILi1EEESB_SB_EEENS1_35KernelTmaWarpSpecializedCooperativeEEENS5_IJNSA_ILi128EEENSA_ILi64EEESF_EEENS_10tfloat32_tENS5_IJlSB_lEEESI_SJ_NS4_8TiledMMAINS4_8MMA_AtomIJNS4_4SM904GMMA29MMA_64x64x8_F32TF32TF32_SS_TNILNSN_7ScaleInE1ELSP_1EEEEEENS4_6LayoutINS5_IJNSA_ILi2EEESB_SB_EEENS5_IJSB_NSA_ILi0EEESV_EEEEENS5_IJNS4_10UnderscoreESY_SY_EEEEENS4_13SM90_TMA_LOADENS4_14ComposedLayoutINS4_7SwizzleILi3ELi4ELi3EEENS4_18smem_ptr_flag_bitsILi32EEENSS_INS5_IJNSA_ILi8EEENSA_ILi32EEEEEENS5_IJS18_SB_EEEEEEEvNS4_8identityES11_S1C_vS1D_EENS_8epilogue10collective6detail29Sm90TmaWarpSpecializedAdapterINS1G_15DefaultEpilogueISI_SJ_SJ_NS1F_6thread17LinearCombinationISI_Li1EffLNS1K_9ScaleType4KindE0ELNS_15FloatRoundStyleE2ESI_EENS1_15EpilogueDefaultEEEEEvvEEEEvNT_6ParamsE,"ax",@progbits
	.align	128
.text._ZN7cutlass13device_kernelINS_4gemm6kernel13GemmUniversalIN4cute5tupleIJiiiiEEENS1_10collective13CollectiveMmaINS1_34MainloopSm90TmaGmmaWarpSpecializedILi2ENS5_IJNS4_1CILi1EEESB_SB_EEENS1_35KernelTmaWarpSpecializedCooperativeEEENS5_IJNSA_ILi128EEENSA_ILi64EEESF_EEENS_10tfloat32_tENS5_IJlSB_lEEESI_SJ_NS4_8TiledMMAINS4_8MMA_AtomIJNS4_4SM904GMMA29MMA_64x64x8_F32TF32TF32_SS_TNILNSN_7ScaleInE1ELSP_1EEEEEENS4_6LayoutINS5_IJNSA_ILi2EEESB_SB_EEENS5_IJSB_NSA_ILi0EEESV_EEEEENS5_IJNS4_10UnderscoreESY_SY_EEEEENS4_13SM90_TMA_LOADENS4_14ComposedLayoutINS4_7SwizzleILi3ELi4ELi3EEENS4_18smem_ptr_flag_bitsILi32EEENSS_INS5_IJNSA_ILi8EEENSA_ILi32EEEEEENS5_IJS18_SB_EEEEEEEvNS4_8identityES11_S1C_vS1D_EENS_8epilogue10collective6detail29Sm90TmaWarpSpecializedAdapterINS1G_15DefaultEpilogueISI_SJ_SJ_NS1F_6thread17LinearCombinationISI_Li1EffLNS1K_9ScaleType4KindE0ELNS_15FloatRoundStyleE2ESI_EENS1_15EpilogueDefaultEEEEEvvEEEEvNT_6ParamsE:
        .type           _ZN7cutlass13device_kernelINS_4gemm6kernel13GemmUniversalIN4cute5tupleIJiiiiEEENS1_10collective13CollectiveMmaINS1_34MainloopSm90TmaGmmaWarpSpecializedILi2ENS5_IJNS4_1CILi1EEESB_SB_EEENS1_35KernelTmaWarpSpecializedCooperativeEEENS5_IJNSA_ILi128EEENSA_ILi64EEESF_EEENS_10tfloat32_tENS5_IJlSB_lEEESI_SJ_NS4_8TiledMMAINS4_8MMA_AtomIJNS4_4SM904GMMA29MMA_64x64x8_F32TF32TF32_SS_TNILNSN_7ScaleInE1ELSP_1EEEEEENS4_6LayoutINS5_IJNSA_ILi2EEESB_SB_EEENS5_IJSB_NSA_ILi0EEESV_EEEEENS5_IJNS4_10UnderscoreESY_SY_EEEEENS4_13SM90_TMA_LOADENS4_14ComposedLayoutINS4_7SwizzleILi3ELi4ELi3EEENS4_18smem_ptr_flag_bitsILi32EEENSS_INS5_IJNSA_ILi8EEENSA_ILi32EEEEEENS5_IJS18_SB_EEEEEEEvNS4_8identityES11_S1C_vS1D_EENS_8epilogue10collective6detail29Sm90TmaWarpSpecializedAdapterINS1G_15DefaultEpilogueISI_SJ_SJ_NS1F_6thread17LinearCombinationISI_Li1EffLNS1K_9ScaleType4KindE0ELNS_15FloatRoundStyleE2ESI_EENS1_15EpilogueDefaultEEEEEvvEEEEvNT_6ParamsE,@function
        .size           _ZN7cutlass13device_kernelINS_4gemm6kernel13GemmUniversalIN4cute5tupleIJiiiiEEENS1_10collective13CollectiveMmaINS1_34MainloopSm90TmaGmmaWarpSpecializedILi2ENS5_IJNS4_1CILi1EEESB_SB_EEENS1_35KernelTmaWarpSpecializedCooperativeEEENS5_IJNSA_ILi128EEENSA_ILi64EEESF_EEENS_10tfloat32_tENS5_IJlSB_lEEESI_SJ_NS4_8TiledMMAINS4_8MMA_AtomIJNS4_4SM904GMMA29MMA_64x64x8_F32TF32TF32_SS_TNILNSN_7ScaleInE1ELSP_1EEEEEENS4_6LayoutINS5_IJNSA_ILi2EEESB_SB_EEENS5_IJSB_NSA_ILi0EEESV_EEEEENS5_IJNS4_10UnderscoreESY_SY_EEEEENS4_13SM90_TMA_LOADENS4_14ComposedLayoutINS4_7SwizzleILi3ELi4ELi3EEENS4_18smem_ptr_flag_bitsILi32EEENSS_INS5_IJNSA_ILi8EEENSA_ILi32EEEEEENS5_IJS18_SB_EEEEEEEvNS4_8identityES11_S1C_vS1D_EENS_8epilogue10collective6detail29Sm90TmaWarpSpecializedAdapterINS1G_15DefaultEpilogueISI_SJ_SJ_NS1F_6thread17LinearCombinationISI_Li1EffLNS1K_9ScaleType4KindE0ELNS_15FloatRoundStyleE2ESI_EENS1_15EpilogueDefaultEEEEEvvEEEEvNT_6ParamsE,(.L_x_126 - _ZN7cutlass13device_kernelINS_4gemm6kernel13GemmUniversalIN4cute5tupleIJiiiiEEENS1_10collective13CollectiveMmaINS1_34MainloopSm90TmaGmmaWarpSpecializedILi2ENS5_IJNS4_1CILi1EEESB_SB_EEENS1_35KernelTmaWarpSpecializedCooperativeEEENS5_IJNSA_ILi128EEENSA_ILi64EEESF_EEENS_10tfloat32_tENS5_IJlSB_lEEESI_SJ_NS4_8TiledMMAINS4_8MMA_AtomIJNS4_4SM904GMMA29MMA_64x64x8_F32TF32TF32_SS_TNILNSN_7ScaleInE1ELSP_1EEEEEENS4_6LayoutINS5_IJNSA_ILi2EEESB_SB_EEENS5_IJSB_NSA_ILi0EEESV_EEEEENS5_IJNS4_10UnderscoreESY_SY_EEEEENS4_13SM90_TMA_LOADENS4_14ComposedLayoutINS4_7SwizzleILi3ELi4ELi3EEENS4_18smem_ptr_flag_bitsILi32EEENSS_INS5_IJNSA_ILi8EEENSA_ILi32EEEEEENS5_IJS18_SB_EEEEEEEvNS4_8identityES11_S1C_vS1D_EENS_8epilogue10collective6detail29Sm90TmaWarpSpecializedAdapterINS1G_15DefaultEpilogueISI_SJ_SJ_NS1F_6thread17LinearCombinationISI_Li1EffLNS1K_9ScaleType4KindE0ELNS_15FloatRoundStyleE2ESI_EENS1_15EpilogueDefaultEEEEEvvEEEEvNT_6ParamsE)
        .other          _ZN7cutlass13device_kernelINS_4gemm6kernel13GemmUniversalIN4cute5tupleIJiiiiEEENS1_10collective13CollectiveMmaINS1_34MainloopSm90TmaGmmaWarpSpecializedILi2ENS5_IJNS4_1CILi1EEESB_SB_EEENS1_35KernelTmaWarpSpecializedCooperativeEEENS5_IJNSA_ILi128EEENSA_ILi64EEESF_EEENS_10tfloat32_tENS5_IJlSB_lEEESI_SJ_NS4_8TiledMMAINS4_8MMA_AtomIJNS4_4SM904GMMA29MMA_64x64x8_F32TF32TF32_SS_TNILNSN_7ScaleInE1ELSP_1EEEEEENS4_6LayoutINS5_IJNSA_ILi2EEESB_SB_EEENS5_IJSB_NSA_ILi0EEESV_EEEEENS5_IJNS4_10UnderscoreESY_SY_EEEEENS4_13SM90_TMA_LOADENS4_14ComposedLayoutINS4_7SwizzleILi3ELi4ELi3EEENS4_18smem_ptr_flag_bitsILi32EEENSS_INS5_IJNSA_ILi8EEENSA_ILi32EEEEEENS5_IJS18_SB_EEEEEEEvNS4_8identityES11_S1C_vS1D_EENS_8epilogue10collective6detail29Sm90TmaWarpSpecializedAdapterINS1G_15DefaultEpilogueISI_SJ_SJ_NS1F_6thread17LinearCombinationISI_Li1EffLNS1K_9ScaleType4KindE0ELNS_15FloatRoundStyleE2ESI_EENS1_15EpilogueDefaultEEEEEvvEEEEvNT_6ParamsE,@"STO_CUDA_ENTRY STV_DEFAULT"
_ZN7cutlass13device_kernelINS_4gemm6kernel13GemmUniversalIN4cute5tupleIJiiiiEEENS1_10collective13CollectiveMmaINS1_34MainloopSm90TmaGmmaWarpSpecializedILi2ENS5_IJNS4_1CILi1EEESB_SB_EEENS1_35KernelTmaWarpSpecializedCooperativeEEENS5_IJNSA_ILi128EEENSA_ILi64EEESF_EEENS_10tfloat32_tENS5_IJlSB_lEEESI_SJ_NS4_8TiledMMAINS4_8MMA_AtomIJNS4_4SM904GMMA29MMA_64x64x8_F32TF32TF32_SS_TNILNSN_7ScaleInE1ELSP_1EEEEEENS4_6LayoutINS5_IJNSA_ILi2EEESB_SB_EEENS5_IJSB_NSA_ILi0EEESV_EEEEENS5_IJNS4_10UnderscoreESY_SY_EEEEENS4_13SM90_TMA_LOADENS4_14ComposedLayoutINS4_7SwizzleILi3ELi4ELi3EEENS4_18smem_ptr_flag_bitsILi32EEENSS_INS5_IJNSA_ILi8EEENSA_ILi32EEEEEENS5_IJS18_SB_EEEEEEEvNS4_8identityES11_S1C_vS1D_EENS_8epilogue10collective6detail29Sm90TmaWarpSpecializedAdapterINS1G_15DefaultEpilogueISI_SJ_SJ_NS1F_6thread17LinearCombinationISI_Li1EffLNS1K_9ScaleType4KindE0ELNS_15FloatRoundStyleE2ESI_EENS1_15EpilogueDefaultEEEEEvvEEEEvNT_6ParamsE:
[----:B------:R-:W0:Y:S01]  /*0000*/  LDC R1, c[0x0][0x28] ;  /* 0x00000a00ff017b82 */ /* 0x000e220000000800 */
[----:B------:R-:W1:Y:S01]  /*0010*/  S2R R4, SR_TID.X ;  /* 0x0000000000047919 */ /* 0x000e620000002100 */
[----:B------:R-:W-:Y:S01]  /*0020*/  ELECT P0, URZ, PT ;  /* 0x00000000003f782f */ /* 0x000fe20003800000 */
[----:B------:R-:W-:Y:S01]  /*0030*/  BSSY B0, `(.L_x_0) ;  /* 0x000000f000007945 */ /* 0x000fe20003800000 */
[--C-:B-1----:R-:W-:Y:S02]  /*0040*/  SHF.R.U32.HI R0, RZ, 0x5, R4.reuse ;  /* 0x00000005ff007819 */ /* 0x102fe40000011604 */
[----:B------:R-:W-:-:S03]  /*0050*/  SHF.R.U32.HI R14, RZ, 0x7, R4 ;  /* 0x00000007ff0e7819 */ /* 0x000fc60000011604 */
[----:B------:R-:W1:Y:S04]  /*0060*/  SHFL.IDX PT, R5, R0, RZ, 0x1f ;  /* 0x00001fff00057589 */ /* 0x000e6800000e0000 */
[----:B------:R2:W3:Y:S01]  /*0070*/  SHFL.IDX PT, R10, R14, RZ, 0x1f ;  /* 0x00001fff0e0a7589 */ /* 0x0004e200000e0000 */
[----:B-1----:R-:W-:-:S13]  /*0080*/  ISETP.NE.OR P0, PT, R5, RZ, !P0 ;  /* 0x000000ff0500720c */ /* 0x002fda0004705670 */
[----:B0-23--:R-:W-:Y:S05]  /*0090*/  @P0 BRA `(.L_x_1) ;  /* 0x0000000000200947 */ /* 0x00dfea0003800000 */
[----:B------:R-:W-:Y:S02]  /*00a0*/  ULDC.64 UR4, c[0x0][0x198] ;  /* 0x0000660000047ab9 */ /* 0x000fe40000000a00 */
[----:B------:R-:W-:Y:S02]  /*00b0*/  UIADD3 UR6, UP0, UR4, 0xf0, URZ ;  /* 0x000000f004067890 */ /* 0x000fe4000ff1e03f */
[----:B------:R-:W-:Y:S02]  /*00c0*/  UIADD3 UR4, UP1, UR4, 0x1f0, URZ ;  /* 0x000001f004047890 */ /* 0x000fe4000ff3e03f */
[----:B------:R-:W-:Y:S02]  /*00d0*/  UIADD3.X UR7, URZ, UR5, URZ, UP0, !UPT ;  /* 0x000000053f077290 */ /* 0x000fe400087fe43f */
[----:B------:R-:W-:-:S07]  /*00e0*/  UIADD3.X UR5, URZ, UR5, URZ, UP1, !UPT ;  /* 0x000000053f057290 */ /* 0x000fce0008ffe43f */
[----:B------:R0:W-:Y:S02]  /*00f0*/  UTMACCTL.PF [UR6] ;  /* 0x00000000060079b9 */ /* 0x0001e40008040000 */
[----:B------:R0:W-:Y:S02]  /*0100*/  UTMACCTL.PF [UR4] ;  /* 0x00000000040079b9 */ /* 0x0001e40008040000 */
[----:B0-----:R-:W-:Y:S01]  /*0110*/  NOP ;  /* 0x0000000000007918 */ /* 0x001fe20000000000 */
.L_x_1:
[----:B------:R-:W-:Y:S05]  /*0120*/  BSYNC B0 ;  /* 0x0000000000007941 */ /* 0x000fea0003800000 */
.L_x_0:
[----:B------:R-:W0:Y:S02]  /*0130*/  SHFL.IDX PT, R2, R0, RZ, 0x1f ;  /* 0x00001fff00027589 */ /* 0x000e2400000e0000 */
[----:B0-----:R-:W-:-:S13]  /*0140*/  ISETP.NE.AND P0, PT, R2, RZ, PT ;  /* 0x000000ff0200720c */ /* 0x001fda0003f05270 */
[----:B------:R-:W-:Y:S05]  /*0150*/  @P0 BRA `(.L_x_2) ;  /* 0x0000000000480947 */ /* 0x000fea0003800000 */
[----:B------:R-:W0:Y:S01]  /*0160*/  S2UR UR8, SR_CgaCtaId ;  /* 0x00000000000879c3 */ /* 0x000e220000008800 */
[----:B------:R-:W-:Y:S01]  /*0170*/  UMOV UR4, 0x400 ;  /* 0x0000040000047882 */ /* 0x000fe20000000000 */
[----:B------:R-:W-:Y:S01]  /*0180*/  UMOV UR5, 0x1 ;  /* 0x0000000100057882 */ /* 0x000fe20000000000 */
[----:B------:R-:W-:Y:S01]  /*0190*/  UMOV UR6, 0x100 ;  /* 0x0000010000067882 */ /* 0x000fe20000000000 */
[----:B------:R-:W-:Y:S01]  /*01a0*/  ELECT P0, URZ, PT ;  /* 0x00000000003f782f */ /* 0x000fe20003800000 */
[----:B------:R-:W-:-:S04]  /*01b0*/  UIADD3 UR6, -UR6, 0x100000, URZ ;  /* 0x0010000006067890 */ /* 0x000fc8000fffe13f */
[----:B------:R-:W-:Y:S02]  /*01c0*/  USHF.L.U32 UR7, UR6, 0xb, URZ ;  /* 0x0000000b06077899 */ /* 0x000fe4000800063f */
[----:B------:R-:W-:Y:S02]  /*01d0*/  USHF.L.U32 UR6, UR6, 0x1, URZ ;  /* 0x0000000106067899 */ /* 0x000fe4000800063f */
[----:B0-----:R-:W-:Y:S02]  /*01e0*/  ULEA UR8, UR8, UR4, 0x18 ;  /* 0x0000000408087291 */ /* 0x001fe4000f8ec03f */
[----:B------:R-:W-:-:S04]  /*01f0*/  UIADD3 UR4, -UR5, 0x100000, URZ ;  /* 0x0010000005047890 */ /* 0x000fc8000fffe13f */
[----:B------:R-:W-:Y:S02]  /*0200*/  USHF.L.U32 UR5, UR4, 0xb, URZ ;  /* 0x0000000b04057899 */ /* 0x000fe4000800063f */
[----:B------:R-:W-:Y:S01]  /*0210*/  USHF.L.U32 UR4, UR4, 0x1, URZ ;  /* 0x0000000104047899 */ /* 0x000fe2000800063f */
[----:B------:R-:W0:Y:S11]  /*0220*/  FENCE.VIEW.ASYNC.S ;  /* 0x00000000000073c6 */ /* 0x000e360000000000 */
[----:B0-----:R0:W1:Y:S01]  /*0230*/  SYNCS.EXCH.64 URZ, [UR8], UR4 ;  /* 0x00000004083f75b2 */ /* 0x0010620008000100 */
[----:B------:R0:W2:Y:S01]  /*0240*/  SYNCS.EXCH.64 URZ, [UR8+0x10], UR6 ;  /* 0x00001006083f75b2 */ /* 0x0000a20008000100 */
[----:B------:R0:W3:Y:S01]  /*0250*/  SYNCS.EXCH.64 URZ, [UR8+0x8], UR4 ;  /* 0x00000804083f75b2 */ /* 0x0000e20008000100 */
[----:B------:R0:W4:Y:S01]  /*0260*/  SYNCS.EXCH.64 URZ, [UR8+0x18], UR6 ;  /* 0x00001806083f75b2 */ /* 0x0001220008000100 */
[----:B------:R-:W-:Y:S01]  /*0270*/  NOP ;  /* 0x0000000000007918 */ /* 0x000fe20000000000 */
.L_x_2:
[----:B------:R-:W5:Y:S01]  /*0280*/  SHFL.IDX PT, R0, R0, RZ, 0x1f ;  /* 0x00001fff00007589 */ /* 0x000f6200000e0000 */
[----:B------:R-:W-:Y:S01]  /*0290*/  ELECT P0, URZ, PT ;  /* 0x00000000003f782f */ /* 0x000fe20003800000 */
[----:B------:R-:W1:Y:S01]  /*02a0*/  LDC R2, c[0x0][0x65c] ;  /* 0x00019700ff027b82 */ /* 0x000e620000000800 */
[----:B0-----:R-:W-:Y:S01]  /*02b0*/  UMOV UR4, 0x20 ;  /* 0x0000002000047882 */ /* 0x001fe20000000000 */
[----:B------:R-:W0:Y:S01]  /*02c0*/  S2R R3, SR_CTAID.Y ;  /* 0x0000000000037919 */ /* 0x000e220000002600 */
[----:B------:R-:W-:Y:S01]  /*02d0*/  NOP ;  /* 0x0000000000007918 */ /* 0x000fe20000000000 */
[----:B------:R-:W-:Y:S01]  /*02e0*/  ISETP.NE.AND P2, PT, R10, RZ, PT ;  /* 0x000000ff0a00720c */ /* 0x000fe20003f45270 */
[----:B------:R-:W-:Y:S01]  /*02f0*/  NOP ;  /* 0x0000000000007918 */ /* 0x000fe20000000000 */
[----:B------:R-:W2:Y:S01]  /*0300*/  S2R R6, SR_CTAID.X ;  /* 0x0000000000067919 */ /* 0x000ea20000002500 */
[----:B------:R-:W-:Y:S01]  /*0310*/  IMAD.MOV.U32 R7, RZ, RZ, RZ ;  /* 0x000000ffff077224 */ /* 0x000fe200078e00ff */
[----:B-----5:R-:W-:-:S02]  /*0320*/  ISETP.NE.OR P0, PT, R0, RZ, !P0 ;  /* 0x000000ff0000720c */ /* 0x020fc40004705670 */
[----:B-1----:R-:W-:-:S04]  /*0330*/  ISETP.NE.AND P3, PT, R2, 0x1, PT ;  /* 0x000000010200780c */ /* 0x002fc80003f65270 */
[----:B------:R-:W-:Y:S02]  /*0340*/  P2R R0, PR, RZ, 0x8 ;  /* 0x00000008ff007803 */ /* 0x000fe40000000000 */
[----:B------:R-:W-:-:S04]  /*0350*/  SHF.R.S32.HI R0, RZ, 0x1f, R5 ;  /* 0x0000001fff007819 */ /* 0x000fc80000011405 */
[----:B------:R-:W-:Y:S01]  /*0360*/  LEA.HI R0, R0, R5, RZ, 0x2 ;  /* 0x0000000500007211 */ /* 0x000fe200078f10ff */
[----:B------:R-:W-:Y:S01]  /*0370*/  VOTEU.ALL UP0, P0 ;  /* 0x00000000003f7886 */ /* 0x000fe20000000000 */
[----:B------:R-:W-:Y:S01]  /*0380*/  VOTEU.ALL UP1, P0 ;  /* 0x00000000003f7886 */ /* 0x000fe20000020000 */
[----:B------:R-:W2:Y:S01]  /*0390*/  @P3 LDC R17, c[0x0][0x10] ;  /* 0x00000400ff113b82 */ /* 0x000ea20000000800 */
[----:B------:R-:W-:Y:S01]  /*03a0*/  LOP3.LUT R0, R0, 0xfffffffc, RZ, 0xc0, !PT ;  /* 0xfffffffc00007812 */ /* 0x000fe200078ec0ff */
[----:B0-----:R-:W-:Y:S01]  /*03b0*/  @P3 IMAD.MOV.U32 R8, RZ, RZ, R3 ;  /* 0x000000ffff083224 */ /* 0x001fe200078e0003 */
[----:B------:R-:W-:Y:S01]  /*03c0*/  @!UP0 UMOV UR6, 0x400 ;  /* 0x0000040000068882 */ /* 0x000fe20000000000 */
[----:B------:R-:W-:-:S04]  /*03d0*/  @!UP0 UIADD3 UR4, -UR4, 0x100000, URZ ;  /* 0x0010000004048890 */ /* 0x000fc8000fffe13f */
[----:B------:R-:W-:Y:S02]  /*03e0*/  @!UP0 USHF.L.U32 UR5, UR4, 0xb, URZ ;  /* 0x0000000b04058899 */ /* 0x000fe4000800063f */
[----:B------:R-:W-:Y:S01]  /*03f0*/  @!UP0 USHF.L.U32 UR4, UR4, 0x1, URZ ;  /* 0x0000000104048899 */ /* 0x000fe2000800063f */
[----:B------:R-:W-:Y:S02]  /*0400*/  @P3 IMAD.MOV.U32 R9, RZ, RZ, RZ ;  /* 0x000000ffff093224 */ /* 0x000fe400078e00ff */
[----:B------:R-:W-:Y:S01]  /*0410*/  IMAD.IADD R0, R5, 0x1, -R0 ;  /* 0x0000000105007824 */ /* 0x000fe200078e0a00 */
[----:B------:R-:W0:Y:S01]  /*0420*/  @!UP0 S2UR UR7, SR_CgaCtaId ;  /* 0x00000000000789c3 */ /* 0x000e220000008800 */
[----:B------:R-:W-:-:S03]  /*0430*/  @P3 IMAD.MOV.U32 R5, RZ, RZ, RZ ;  /* 0x000000ffff053224 */ /* 0x000fc600078e00ff */
[----:B------:R-:W-:-:S04]  /*0440*/  ISETP.NE.AND P1, PT, R0, 0x3, PT ;  /* 0x000000030000780c */ /* 0x000fc80003f25270 */
[----:B------:R-:W1:Y:S01]  /*0450*/  @!P3 LDC R11, c[0x0][0xc] ;  /* 0x00000300ff0bbb82 */ /* 0x000e620000000800 */
[----:B--2---:R-:W-:-:S04]  /*0460*/  @P3 IMAD.WIDE.U32 R16, R6, R17, R8 ;  /* 0x0000001106103225 */ /* 0x004fc800078e0008 */
[----:B------:R-:W-:Y:S01]  /*0470*/  @P3 IMAD.IADD R17, R17, 0x1, R5 ;  /* 0x0000000111113824 */ /* 0x000fe200078e0205 */
[----:B------:R-:W-:Y:S01]  /*0480*/  LOP3.LUT R5, R4, 0x7f, RZ, 0xc0, !PT ;  /* 0x0000007f04057812 */ /* 0x000fe200078ec0ff */
[----:B0-----:R-:W-:Y:S01]  /*0490*/  @!UP0 ULEA UR8, UR7, UR6, 0x18 ;  /* 0x0000000607088291 */ /* 0x001fe2000f8ec03f */
[----:B------:R-:W-:Y:S02]  /*04a0*/  VOTEU.ALL UP0, P0 ;  /* 0x00000000003f7886 */ /* 0x000fe40000000000 */
[----:B------:R-:W-:Y:S01]  /*04b0*/  ULDC UR6, c[0x0][0xc] ;  /* 0x0000030000067ab9 */ /* 0x000fe20000000800 */
[----:B------:R-:W-:Y:S01]  /*04c0*/  ISETP.EQ.OR P0, PT, R0, RZ, !P1 ;  /* 0x000000ff0000720c */ /* 0x000fe20004f02670 */
[----:B------:R-:W-:-:S03]  /*04d0*/  ULDC UR7, c[0x0][0x10] ;  /* 0x0000040000077ab9 */ /* 0x000fc60000000800 */
[C---:B------:R-:W-:Y:S01]  /*04e0*/  ISETP.EQ.AND P0, PT, R10.reuse, RZ, P0 ;  /* 0x000000ff0a00720c */ /* 0x040fe20000702270 */
[----:B------:R-:W-:Y:S02]  /*04f0*/  VIADD R10, R10, 0xffffffff ;  /* 0xffffffff0a0a7836 */ /* 0x000fe40000000000 */
[----:B-1----:R-:W-:Y:S01]  /*0500*/  @!P3 IMAD.WIDE.U32 R8, R11, R3, R6 ;  /* 0x000000030b08b225 */ /* 0x002fe200078e0006 */
[----:B------:R-:W0:Y:S02]  /*0510*/  FENCE.VIEW.ASYNC.S ;  /* 0x00000000000073c6 */ /* 0x000e240000000000 */
[----:B0-----:R-:W3:Y:S01]  /*0520*/  @!UP0 SYNCS.EXCH.64 URZ, [UR8+0x30], UR4 ;  /* 0x00003004083f85b2 */ /* 0x001ee20008000100 */
[----:B------:R-:W-:Y:S02]  /*0530*/  SEL R18, RZ, 0x1, !P0 ;  /* 0x00000001ff127807 */ /* 0x000fe40004000000 */
[----:B------:R-:W-:Y:S01]  /*0540*/  ISETP.GE.U32.AND P1, PT, R10, 0x2, PT ;  /* 0x000000020a00780c */ /* 0x000fe20003f26070 */
[----:B------:R-:W-:-:S02]  /*0550*/  @!P3 IMAD.MOV.U32 R16, RZ, RZ, R8 ;  /* 0x000000ffff10b224 */ /* 0x000fc400078e0008 */
[----:B------:R-:W-:Y:S01]  /*0560*/  @!P3 IMAD.MOV.U32 R17, RZ, RZ, R9 ;  /* 0x000000ffff11b224 */ /* 0x000fe200078e0009 */
[----:B------:R-:W-:Y:S01]  /*0570*/  SEL R18, R18, 0x2, P1 ;  /* 0x0000000212127807 */ /* 0x000fe20000800000 */
[----:B------:R0:W3:Y:S01]  /*0580*/  @!UP1 SYNCS.EXCH.64 URZ, [UR8+0x38], UR4 ;  /* 0x00003804083f95b2 */ /* 0x0000e20008000100 */
[----:B------:R-:W-:Y:S01]  /*0590*/  NOP ;  /* 0x0000000000007918 */ /* 0x000fe20000000000 */
[----:B0-----:R-:W-:-:S03]  /*05a0*/  UIMAD.WIDE.U32 UR4, UR6, UR7, URZ ;  /* 0x00000007060472a5 */ /* 0x001fc6000f8e003f */
[----:B------:R-:W-:Y:S02]  /*05b0*/  ULDC UR6, c[0x0][0x14] ;  /* 0x0000050000067ab9 */ /* 0x000fe40000000800 */
[----:B------:R-:W-:Y:S02]  /*05c0*/  UIMAD.WIDE.U32 UR38, UR4, UR6, URZ ;  /* 0x00000006042672a5 */ /* 0x000fe4000f8e003f */
[----:B------:R-:W-:-:S04]  /*05d0*/  UIMAD UR37, UR5, UR6, URZ ;  /* 0x00000006052572a4 */ /* 0x000fc8000f8e023f */
[----:B------:R-:W-:Y:S01]  /*05e0*/  UIADD3 UR37, UR39, UR37, URZ ;  /* 0x0000002527257290 */ /* 0x000fe2000fffe03f */
[----:B---34-:R-:W-:Y:S06]  /*05f0*/  BAR.SYNC.DEFER_BLOCKING 0x0 ;  /* 0x0000000000007b1d */ /* 0x018fec0000010000 */
[----:B------:R-:W-:Y:S05]  /*0600*/  @!P2 BRA `(.L_x_3) ;  /* 0x0000004800a8a947 */ /* 0x000fea0003800000 */
[----:B------:R-:W-:-:S13]  /*0610*/  ISETP.GT.U32.AND P0, PT, R10, 0x1, PT ;  /* 0x000000010a00780c */ /* 0x000fda0003f04070 */
[----:B------:R-:W-:Y:S05]  /*0620*/  @P0 EXIT ;  /* 0x000000000000094d */ /* 0x000fea0003800000 */
[----:B------:R-:W-:Y:S01]  /*0630*/  ULDC.64 UR4, c[0x0][0x650] ;  /* 0x0001940000047ab9 */ /* 0x000fe20000000a00 */
[----:B------:R-:W-:Y:S01]  /*0640*/  PRMT R0, RZ, 0x7610, R0 ;  /* 0x00007610ff007816 */ /* 0x000fe20000000000 */
[----:B------:R-:W-:Y:S01]  /*0650*/  IMAD.MOV.U32 R69, RZ, RZ, -0x1 ;  /* 0xffffffffff457424 */ /* 0x000fe200078e00ff */
[----:B------:R-:W-:Y:S01]  /*0660*/  ISETP.GE.U32.AND P0, PT, R16, UR4, PT ;  /* 0x0000000410007c0c */ /* 0x000fe2000bf06070 */
[----:B------:R-:W-:Y:S02]  /*0670*/  IMAD.MOV.U32 R68, RZ, RZ, -0x1 ;  /* 0xffffffffff447424 */ /* 0x000fe400078e00ff */
[----:B------:R-:W-:Y:S01]  /*0680*/  IMAD.MOV.U32 R67, RZ, RZ, -0x1 ;  /* 0xffffffffff437424 */ /* 0x000fe200078e00ff */
[----:B------:R-:W-:-:S13]  /*0690*/  ISETP.GE.U32.AND.EX P0, PT, R17, UR5, PT, P0 ;  /* 0x0000000511007c0c */ /* 0x000fda000bf06100 */
[----:B------:R-:W-:Y:S05]  /*06a0*/  @P0 BRA `(.L_x_4) ;  /* 0x0000000400540947 */ /* 0x000fea0003800000 */
[----:B------:R-:W0:Y:S01]  /*06b0*/  LDC.64 R20, c[0x0][0x628] ;  /* 0x00018a00ff147b82 */ /* 0x000e220000000a00 */
[----:B------:R-:W-:Y:S02]  /*06c0*/  IMAD.MOV.U32 R8, RZ, RZ, R16 ;  /* 0x000000ffff087224 */ /* 0x000fe400078e0010 */
[----:B------:R-:W-:-:S05]  /*06d0*/  IMAD.MOV.U32 R9, RZ, RZ, R17 ;  /* 0x000000ffff097224 */ /* 0x000fca00078e0011 */
[----:B------:R-:W1:Y:S08]  /*06e0*/  LDC R0, c[0x0][0x630] ;  /* 0x00018c00ff007b82 */ /* 0x000e700000000800 */
[----:B------:R-:W2:Y:S01]  /*06f0*/  LDC.64 R22, c[0x0][0x620] ;  /* 0x00018800ff167b82 */ /* 0x000ea20000000a00 */
[----:B0-----:R-:W-:-:S04]  /*0700*/  ISETP.NE.U32.AND P0, PT, R20, RZ, PT ;  /* 0x000000ff1400720c */ /* 0x001fc80003f05070 */
[----:B------:R-:W-:-:S13]  /*0710*/  ISETP.NE.AND.EX P0, PT, R21, RZ, PT, P0 ;  /* 0x000000ff1500720c */ /* 0x000fda0003f05300 */
[----:B-12---:R-:W-:Y:S05]  /*0720*/  @!P0 BRA `(.L_x_5) ;  /* 0x0000000000288947 */ /* 0x006fea0003800000 */
[----:B------:R-:W0:Y:S02]  /*0730*/  LDC R13, c[0x0][0x634] ;  /* 0x00018d00ff0d7b82 */ /* 0x000e240000000800 */
[----:B0-----:R-:W-:-:S05]  /*0740*/  IADD3 R13, P0, R16, R13, RZ ;  /* 0x0000000d100d7210 */ /* 0x001fca0007f1e0ff */
[----:B------:R-:W-:-:S04]  /*0750*/  IMAD.X R15, RZ, RZ, R17, P0 ;  /* 0x000000ffff0f7224 */ /* 0x000fc800000e0611 */
[----:B------:R-:W-:-:S04]  /*0760*/  IMAD.WIDE.U32 R8, R15, R20, RZ ;  /* 0x000000140f087225 */ /* 0x000fc800078e00ff */
[----:B------:R-:W-:-:S04]  /*0770*/  IMAD.WIDE.U32 R10, P0, R13, R21, R8 ;  /* 0x000000150d0a7225 */ /* 0x000fc80007800008 */
[----:B------:R-:W-:-:S04]  /*0780*/  IMAD.WIDE.U32 R8, R13, R20, RZ ;  /* 0x000000140d087225 */ /* 0x000fc800078e00ff */
[----:B------:R-:W-:Y:S01]  /*0790*/  IMAD.X R13, RZ, RZ, RZ, P0 ;  /* 0x000000ffff0d7224 */ /* 0x000fe200000e06ff */
[----:B------:R-:W-:Y:S01]  /*07a0*/  IADD3 RZ, P0, R9, R10, RZ ;  /* 0x0000000a09ff7210 */ /* 0x000fe20007f1e0ff */
[----:B------:R-:W-:-:S04]  /*07b0*/  IMAD.MOV.U32 R12, RZ, RZ, R11 ;  /* 0x000000ffff0c7224 */ /* 0x000fc800078e000b */
[----:B------:R-:W-:-:S08]  /*07c0*/  IMAD.WIDE.U32.X R8, R15, R21, R12, P0 ;  /* 0x000000150f087225 */ /* 0x000fd000000e040c */
.L_x_5:
[-CC-:B------:R-:W-:Y:S01]  /*07d0*/  SHF.R.U64 R67, R8, R0.reuse, R9.reuse ;  /* 0x0000000008437219 */ /* 0x180fe20000001209 */
[----:B------:R-:W0:Y:S01]  /*07e0*/  LDC R12, c[0x0][0x618] ;  /* 0x00018600ff0c7b82 */ /* 0x000e220000000800 */
[----:B------:R-:W-:Y:S01]  /*07f0*/  SHF.R.U32.HI R7, RZ, R0, R9 ;  /* 0x00000000ff077219 */ /* 0x000fe20000011609 */
[----:B------:R-:W-:Y:S01]  /*0800*/  ULDC UR4, c[0x0][0x150] ;  /* 0x0000540000047ab9 */ /* 0x000fe20000000800 */
[----:B------:R-:W-:Y:S02]  /*0810*/  IADD3 R11, P0, RZ, -R67, RZ ;  /* 0x80000043ff0b7210 */ /* 0x000fe40007f1e0ff */
[----:B------:R-:W-:-:S03]  /*0820*/  I2FP.F32.U32 R0, R6 ;  /* 0x0000000600007245 */ /* 0x000fc60000201000 */
[----:B------:R-:W1:Y:S01]  /*0830*/  LDC.64 R30, c[0x0][0x640] ;  /* 0x00019000ff1e7b82 */ /* 0x000e620000000a00 */
[----:B------:R-:W-:Y:S02]  /*0840*/  IMAD.X R13, RZ, RZ, ~R7, P0 ;  /* 0x000000ffff0d7224 */ /* 0x000fe400000e0e07 */
[----:B------:R-:W-:Y:S01]  /*0850*/  FMUL R0, R0, UR4 ;  /* 0x0000000400007c20 */ /* 0x000fe20008400000 */
[----:B------:R-:W-:Y:S01]  /*0860*/  IMAD.WIDE.U32 R8, R11, R22, R16 ;  /* 0x000000160b087225 */ /* 0x000fe200078e0010 */
[----:B------:R-:W-:-:S03]  /*0870*/  ULDC UR4, c[0x0][0x154] ;  /* 0x0000550000047ab9 */ /* 0x000fc60000000800 */
[----:B------:R-:W-:Y:S01]  /*0880*/  IMAD R10, R13, R22, RZ ;  /* 0x000000160d0a7224 */ /* 0x000fe200078e02ff */
[----:B------:R-:W2:Y:S01]  /*0890*/  LDC R7, c[0x0][0x144] ;  /* 0x00005100ff077b82 */ /* 0x000ea20000000800 */
[----:B------:R-:W3:Y:S02]  /*08a0*/  F2I.U32.TRUNC.NTZ R0, R0 ;  /* 0x0000000000007305 */ /* 0x000ee4000020f000 */
[----:B------:R-:W-:-:S04]  /*08b0*/  IMAD R11, R11, R23, R10 ;  /* 0x000000170b0b7224 */ /* 0x000fc800078e020a */
[----:B------:R-:W-:Y:S01]  /*08c0*/  IMAD.IADD R9, R9, 0x1, R11 ;  /* 0x0000000109097824 */ /* 0x000fe200078e020b */
[----:B------:R-:W4:Y:S01]  /*08d0*/  LDC R24, c[0x0][0x608] ;  /* 0x00018200ff187b82 */ /* 0x000f220000000800 */
[----:B------:R-:W-:-:S03]  /*08e0*/  IMAD.MOV.U32 R11, RZ, RZ, -0x1 ;  /* 0xffffffffff0b7424 */ /* 0x000fc600078e00ff */
[-CC-:B0-----:R-:W-:Y:S02]  /*08f0*/  SHF.R.U64 R22, R8, R12.reuse, R9.reuse ;  /* 0x0000000c08167219 */ /* 0x181fe40000001209 */
[----:B------:R-:W-:Y:S02]  /*0900*/  I2FP.F32.U32 R8, R3 ;  /* 0x0000000300087245 */ /* 0x000fe40000201000 */
[----:B------:R-:W0:Y:S01]  /*0910*/  LDC R28, c[0x0][0x658] ;  /* 0x00019600ff1c7b82 */ /* 0x000e220000000800 */
[----:B-1----:R-:W-:Y:S01]  /*0920*/  ISETP.NE.U32.AND P0, PT, R30, RZ, PT ;  /* 0x000000ff1e00720c */ /* 0x002fe20003f05070 */
[----:B---3--:R-:W-:Y:S02]  /*0930*/  IMAD.MOV R10, RZ, RZ, -R0 ;  /* 0x000000ffff0a7224 */ /* 0x008fe400078e0a00 */
[----:B------:R-:W-:Y:S01]  /*0940*/  FMUL R8, R8, UR4 ;  /* 0x0000000408087c20 */ /* 0x000fe20008400000 */
[----:B------:R-:W-:Y:S02]  /*0950*/  SHF.R.U32.HI R9, RZ, R12, R9 ;  /* 0x0000000cff097219 */ /* 0x000fe40000011609 */
[----:B------:R-:W-:Y:S01]  /*0960*/  ISETP.NE.AND.EX P0, PT, R31, RZ, PT, P0 ;  /* 0x000000ff1f00720c */ /* 0x000fe20003f05300 */
[----:B------:R1:W3:Y:S01]  /*0970*/  F2I.U32.TRUNC.NTZ R15, R8 ;  /* 0x00000008000f7305 */ /* 0x0002e2000020f000 */
[----:B------:R-:W1:Y:S01]  /*0980*/  LDC R20, c[0x0][0x148] ;  /* 0x00005200ff147b82 */ /* 0x000e620000000800 */
[----:B--2---:R-:W-:-:S07]  /*0990*/  IMAD R0, R7, R10, R6 ;  /* 0x0000000a07007224 */ /* 0x004fce00078e0206 */
[----:B------:R-:W2:Y:S01]  /*09a0*/  LDC R26, c[0x0][0x600] ;  /* 0x00018000ff1a7b82 */ /* 0x000ea20000000800 */
[-CC-:B----4-:R-:W-:Y:S02]  /*09b0*/  SHF.R.U64 R32, R22, R24.reuse, R9.reuse ;  /* 0x0000001816207219 */ /* 0x190fe40000001209 */
[----:B------:R-:W-:Y:S01]  /*09c0*/  SHF.R.U32.HI R7, RZ, R24, R9 ;  /* 0x00000018ff077219 */ /* 0x000fe20000011609 */
[----:B------:R-:W-:-:S04]  /*09d0*/  IMAD.MOV.U32 R9, RZ, RZ, 0x1 ;  /* 0x00000001ff097424 */ /* 0x000fc800078e00ff */
[----:B------:R-:W4:Y:S01]  /*09e0*/  LDC R21, c[0x0][0x648] ;  /* 0x00019200ff157b82 */ /* 0x000f220000000800 */
[-C--:B0-----:R-:W-:Y:S02]  /*09f0*/  SHF.L.U32 R6, R11, R28.reuse, RZ ;  /* 0x0000001c0b067219 */ /* 0x081fe400000006ff */
[--C-:B------:R-:W-:Y:S02]  /*0a00*/  SHF.R.U64 R24, R32, R28, R7.reuse ;  /* 0x0000001c20187219 */ /* 0x100fe40000001207 */
[----:B------:R-:W-:Y:S02]  /*0a10*/  LOP3.LUT R13, RZ, R6, RZ, 0x33, !PT ;  /* 0x00000006ff0d7212 */ /* 0x000fe400078e33ff */
[-C--:B------:R-:W-:Y:S01]  /*0a20*/  SHF.R.U32.HI R7, RZ, R28.reuse, R7 ;  /* 0x0000001cff077219 */ /* 0x080fe20000011607 */
[----:B------:R-:W0:Y:S01]  /*0a30*/  LDC R23, c[0x0][0x638] ;  /* 0x00018e00ff177b82 */ /* 0x000e220000000800 */
[----:B------:R-:W-:Y:S01]  /*0a40*/  SHF.L.U32 R12, R9, R28, RZ ;  /* 0x0000001c090c7219 */ /* 0x000fe200000006ff */
[----:B------:R-:W-:-:S06]  /*0a50*/  IMAD.MOV.U32 R6, RZ, RZ, R24 ;  /* 0x000000ffff067224 */ /* 0x000fcc00078e0018 */
[----:B------:R-:W0:Y:S01]  /*0a60*/  LDC R69, c[0x0][0x610] ;  /* 0x00018400ff457b82 */ /* 0x000e220000000800 */
[----:B-1-3--:R-:W-:Y:S05]  /*0a70*/  @!P0 BRA `(.L_x_6) ;  /* 0x0000000000288947 */ /* 0x00afea0003800000 */
[----:B------:R-:W1:Y:S02]  /*0a80*/  LDC R11, c[0x0][0x64c] ;  /* 0x00019300ff0b7b82 */ /* 0x000e640000000800 */
[----:B-1----:R-:W-:-:S05]  /*0a90*/  IADD3 R11, P0, R24, R11, RZ ;  /* 0x0000000b180b7210 */ /* 0x002fca0007f1e0ff */
        /* <DEDUP_REMOVED lines=8> */
.L_x_6:
[----:B----4-:R-:W-:Y:S01]  /*0b20*/  SHF.R.U64 R6, R6, R21, R7 ;  /* 0x0000001506067219 */ /* 0x010fe20000001207 */
[----:B--2---:R-:W-:Y:S01]  /*0b30*/  VIADD R7, R26, 0xffffffff ;  /* 0xffffffff1a077836 */ /* 0x004fe20000000000 */
[----:B------:R-:W-:Y:S01]  /*0b40*/  LOP3.LUT R13, R32, R13, RZ, 0xc0, !PT ;  /* 0x0000000d200d7212 */ /* 0x000fe200078ec0ff */
[----:B------:R-:W-:Y:S02]  /*0b50*/  IMAD.MOV R15, RZ, RZ, -R15 ;  /* 0x000000ffff0f7224 */ /* 0x000fe400078e0a0f */
[----:B------:R-:W-:Y:S02]  /*0b60*/  IMAD.MOV R8, RZ, RZ, -R6 ;  /* 0x000000ffff087224 */ /* 0x000fe400078e0a06 */
[----:B------:R-:W-:Y:S01]  /*0b70*/  IMAD R13, R12, R6, R13 ;  /* 0x000000060c0d7224 */ /* 0x000fe200078e020d */
[----:B------:R-:W-:Y:S01]  /*0b80*/  LOP3.LUT R6, R22, R7, RZ, 0xc0, !PT ;  /* 0x0000000716067212 */ /* 0x000fe200078ec0ff */
[----:B------:R-:W-:Y:S02]  /*0b90*/  @P3 IMAD R0, R20, R15, R3 ;  /* 0x0000000f14003224 */ /* 0x000fe400078e0203 */
[----:B0-----:R-:W-:-:S02]  /*0ba0*/  IMAD R3, R8, R23, R24 ;  /* 0x0000001708037224 */ /* 0x001fc400078e0218 */
[----:B------:R-:W-:Y:S02]  /*0bb0*/  IMAD R69, R13, R69, R0 ;  /* 0x000000450d457224 */ /* 0x000fe400078e0200 */
[----:B------:R-:W-:Y:S02]  /*0bc0*/  IMAD R6, R3, R26, R6 ;  /* 0x0000001a03067224 */ /* 0x000fe400078e0206 */
[----:B------:R-:W-:-:S03]  /*0bd0*/  IMAD.MOV.U32 R0, RZ, RZ, 0x1 ;  /* 0x00000001ff007424 */ /* 0x000fc600078e00ff */
[----:B------:R-:W-:Y:S02]  /*0be0*/  SEL R68, R6, R69, !P3 ;  /* 0x0000004506447207 */ /* 0x000fe40005800000 */
[----:B------:R-:W-:-:S07]  /*0bf0*/  SEL R69, R69, R6, !P3 ;  /* 0x0000000645457207 */ /* 0x000fce0005800000 */
.L_x_4:
[----:B------:R-:W-:-:S08]  /*0c00*/  NOP ;  /* 0x0000000000007918 */ /* 0x000fd00000000000 */
[----:B------:R-:W0:Y:S02]  /*0c10*/  USETMAXREG.TRY_ALLOC.CTAPOOL UP0, 0xe8 ;  /* 0x000000e8000079c8 */ /* 0x000e240008000600 */
[----:B0-----:R-:W-:-:S13]  /*0c20*/  PLOP3.LUT P0, PT, PT, PT, UP0, 0x80, 0x0 ;  /* 0x000000000000781c */ /* 0x001fda0003f0f008 */
[----:B------:R-:W-:Y:S05]  /*0c30*/  @!P0 BRA `(.L_x_4) ;  /* 0xfffffffc00f08947 */ /* 0x000fea000383ffff */
[----:B------:R-:W-:Y:S01]  /*0c40*/  ULDC.64 UR4, c[0x0][0x598] ;  /* 0x0001660000047ab9 */ /* 0x000fe20000000a00 */
[----:B------:R-:W-:Y:S01]  /*0c50*/  ULDC.64 UR40, c[0x0][0x208] ;  /* 0x0000820000287ab9 */ /* 0x000fe20000000a00 */
[----:B------:R-:W-:-:S04]  /*0c60*/  ISETP.NE.U32.AND P0, PT, RZ, UR4, PT ;  /* 0x00000004ff007c0c */ /* 0x000fc8000bf05070 */
[----:B------:R-:W-:-:S13]  /*0c70*/  ISETP.NE.AND.EX P0, PT, RZ, UR5, PT, P0 ;  /* 0x00000005ff007c0c */ /* 0x000fda000bf05300 */
[----:B------:R-:W-:Y:S05]  /*0c80*/  @!P0 BRA `(.L_x_7) ;  /* 0x00000000001c8947 */ /* 0x000fea0003800000 */
[----:B------:R-:W0:Y:S02]  /*0c90*/  LDC.64 R6, c[0x0][0x598] ;  /* 0x00016600ff067b82 */ /* 0x000e240000000a00 */
[----:B0-----:R-:W2:Y:S02]  /*0ca0*/  LDG.E.64 R6, desc[UR40][R6.64] ;  /* 0x0000002806067981 */ /* 0x001ea4000c1e1b00 */
[----:B--2---:R-:W-:-:S04]  /*0cb0*/  ISETP.NE.U32.AND P0, PT, R6, RZ, PT ;  /* 0x000000ff0600720c */ /* 0x004fc80003f05070 */
[----:B------:R-:W-:-:S13]  /*0cc0*/  ISETP.NE.AND.EX P0, PT, R7, RZ, PT, P0 ;  /* 0x000000ff0700720c */ /* 0x000fda0003f05300 */
[----:B------:R-:W-:Y:S05]  /*0cd0*/  @!P0 BRA `(.L_x_7) ;  /* 0x0000000000088947 */ /* 0x000fea0003800000 */
[----:B------:R0:W5:Y:S01]  /*0ce0*/  LD.E R19, desc[UR40][R6.64] ;  /* 0x0000002806137980 */ /* 0x000162000c101900 */
[----:B------:R-:W-:Y:S05]  /*0cf0*/  BRA `(.L_x_8) ;  /* 0x0000000000247947 */ /* 0x000fea0003800000 */
.L_x_7:
[----:B------:R-:W-:Y:S02]  /*0d00*/  ULDC.64 UR4, c[0x0][0x588] ;  /* 0x0001620000047ab9 */ /* 0x000fe40000000a00 */
[----:B------:R-:W-:-:S04]  /*0d10*/  ISETP.NE.U32.AND P0, PT, RZ, UR4, PT ;  /* 0x00000004ff007c0c */ /* 0x000fc8000bf05070 */
[----:B------:R-:W-:-:S13]  /*0d20*/  ISETP.NE.AND.EX P0, PT, RZ, UR5, PT, P0 ;  /* 0x00000005ff007c0c */ /* 0x000fda000bf05300 */
[----:B------:R-:W-:Y:S05]  /*0d30*/  @!P0 BRA `(.L_x_9) ;  /* 0x00000000000c8947 */ /* 0x000fea0003800000 */
[----:B------:R-:W0:Y:S02]  /*0d40*/  LDC.64 R6, c[0x0][0x588] ;  /* 0x00016200ff067b82 */ /* 0x000e240000000a00 */
[----:B0-----:R1:W5:Y:S01]  /*0d50*/  LDG.E R19, desc[UR40][R6.64] ;  /* 0x0000002806137981 */ /* 0x001362000c1e1900 */
[----:B------:R-:W-:Y:S05]  /*0d60*/  BRA `(.L_x_8) ;  /* 0x0000000000087947 */ /* 0x000fea0003800000 */
.L_x_9:
[----:B------:R-:W-:Y:S02]  /*0d70*/  ULDC UR4, c[0x0][0x580] ;  /* 0x0001600000047ab9 */ /* 0x000fe40000000800 */
[----:B------:R-:W-:-:S07]  /*0d80*/  IMAD.U32 R19, RZ, RZ, UR4 ;  /* 0x00000004ff137e24 */ /* 0x000fce000f8e00ff */
.L_x_8:
[----:B------:R-:W-:Y:S02]  /*0d90*/  ULDC.64 UR4, c[0x0][0x5a0] ;  /* 0x0001680000047ab9 */ /* 0x000fe40000000a00 */
[----:B------:R-:W-:-:S04]  /*0da0*/  ISETP.NE.U32.AND P0, PT, RZ, UR4, PT ;  /* 0x00000004ff007c0c */ /* 0x000fc8000bf05070 */
[----:B------:R-:W-:-:S13]  /*0db0*/  ISETP.NE.AND.EX P0, PT, RZ, UR5, PT, P0 ;  /* 0x00000005ff007c0c */ /* 0x000fda000bf05300 */
[----:B------:R-:W-:Y:S05]  /*0dc0*/  @!P0 BRA `(.L_x_10) ;  /* 0x00000000001c8947 */ /* 0x000fea0003800000 */
[----:B01----:R-:W0:Y:S02]  /*0dd0*/  LDC.64 R6, c[0x0][0x5a0] ;  /* 0x00016800ff067b82 */ /* 0x003e240000000a00 */
[----:B0-----:R-:W2:Y:S02]  /*0de0*/  LDG.E.64 R6, desc[UR40][R6.64] ;  /* 0x0000002806067981 */ /* 0x001ea4000c1e1b00 */
[----:B--2---:R-:W-:-:S04]  /*0df0*/  ISETP.NE.U32.AND P0, PT, R6, RZ, PT ;  /* 0x000000ff0600720c */ /* 0x004fc80003f05070 */
[----:B------:R-:W-:-:S13]  /*0e00*/  ISETP.NE.AND.EX P0, PT, R7, RZ, PT, P0 ;  /* 0x000000ff0700720c */ /* 0x000fda0003f05300 */
[----:B------:R-:W-:Y:S05]  /*0e10*/  @!P0 BRA `(.L_x_10) ;  /* 0x0000000000088947 */ /* 0x000fea0003800000 */
[----:B------:R0:W5:Y:S01]  /*0e20*/  LD.E R56, desc[UR40][R6.64] ;  /* 0x0000002806387980 */ /* 0x000162000c101900 */
[----:B------:R-:W-:Y:S05]  /*0e30*/  BRA `(.L_x_11) ;  /* 0x0000000000247947 */ /* 0x000fea0003800000 */
.L_x_10:
[----:B------:R-:W-:Y:S02]  /*0e40*/  ULDC.64 UR4, c[0x0][0x590] ;  /* 0x0001640000047ab9 */ /* 0x000fe40000000a00 */
[----:B------:R-:W-:-:S04]  /*0e50*/  ISETP.NE.U32.AND P0, PT, RZ, UR4, PT ;  /* 0x00000004ff007c0c */ /* 0x000fc8000bf05070 */
[----:B------:R-:W-:-:S13]  /*0e60*/  ISETP.NE.AND.EX P0, PT, RZ, UR5, PT, P0 ;  /* 0x00000005ff007c0c */ /* 0x000fda000bf05300 */
[----:B------:R-:W-:Y:S05]  /*0e70*/  @!P0 BRA `(.L_x_12) ;  /* 0x00000000000c8947 */ /* 0x000fea0003800000 */
[----:B------:R-:W2:Y:S02]  /*0e80*/  LDC.64 R56, c[0x0][0x590] ;  /* 0x00016400ff387b82 */ /* 0x000ea40000000a00 */
[----:B--2---:R2:W5:Y:S01]  /*0e90*/  LDG.E R56, desc[UR40][R56.64] ;  /* 0x0000002838387981 */ /* 0x004562000c1e1900 */
[----:B------:R-:W-:Y:S05]  /*0ea0*/  BRA `(.L_x_11) ;  /* 0x0000000000087947 */ /* 0x000fea0003800000 */
.L_x_12:
[----:B------:R-:W-:Y:S02]  /*0eb0*/  ULDC UR4, c[0x0][0x584] ;  /* 0x0001610000047ab9 */ /* 0x000fe40000000800 */
[----:B------:R-:W-:-:S07]  /*0ec0*/  IMAD.U32 R56, RZ, RZ, UR4 ;  /* 0x00000004ff387e24 */ /* 0x000fce000f8e00ff */
.L_x_11:
[----:B------:R-:W-:-:S13]  /*0ed0*/  LOP3.LUT P0, RZ, R0, 0xff, RZ, 0xc0, !PT ;  /* 0x000000ff00ff7812 */ /* 0x000fda000780c0ff */
[----:B------:R-:W-:Y:S05]  /*0ee0*/  @!P0 EXIT ;  /* 0x000000000000894d */ /* 0x000fea0003800000 */
[----:B------:R-:W3:Y:S01]  /*0ef0*/  LDC R59, c[0x0][0x658] ;  /* 0x00019600ff3b7b82 */ /* 0x000ee20000000800 */
[----:B------:R-:W-:Y:S01]  /*0f00*/  ULDC.64 UR6, c[0x0][0x288] ;  /* 0x0000a20000067ab9 */ /* 0x000fe20000000a00 */
[----:B------:R-:W-:Y:S01]  /*0f10*/  LOP3.LUT R14, R14, 0x1, RZ, 0xc0, !PT ;  /* 0x000000010e0e7812 */ /* 0x000fe200078ec0ff */
[----:B------:R-:W-:Y:S01]  /*0f20*/  UIADD3 UR4, UR7, 0x7f, URZ ;  /* 0x0000007f07047890 */ /* 0x000fe2000fffe03f */
[----:B------:R-:W-:Y:S01]  /*0f30*/  SHF.R.U32.HI R0, RZ, 0x2, R4 ;  /* 0x00000002ff007819 */ /* 0x000fe20000011604 */
[----:B------:R-:W-:Y:S01]  /*0f40*/  IMAD.U32 R3, RZ, RZ, UR6 ;  /* 0x00000006ff037e24 */ /* 0x000fe2000f8e00ff */
[----:B------:R-:W-:Y:S01]  /*0f50*/  SHF.R.U32.HI R5, RZ, 0x1, R5 ;  /* 0x00000001ff057819 */ /* 0x000fe20000011605 */
[----:B------:R-:W-:Y:S01]  /*0f60*/  USHF.R.S32.HI UR5, URZ, 0x1f, UR4 ;  /* 0x0000001f3f057899 */ /* 0x000fe20008011404 */
[----:B01----:R-:W0:Y:S01]  /*0f70*/  LDC.64 R6, c[0x0][0x5c8] ;  /* 0x00017200ff067b82 */ /* 0x003e220000000a00 */
[----:B------:R-:W-:Y:S01]  /*0f80*/  LOP3.LUT R60, R4, 0x3, RZ, 0xc0, !PT ;  /* 0x00000003043c7812 */ /* 0x000fe200078ec0ff */
[----:B------:R-:W-:Y:S01]  /*0f90*/  IMAD.SHL.U32 R9, R14, 0x40, RZ ;  /* 0x000000400e097824 */ /* 0x000fe200078e00ff */
[----:B------:R-:W-:Y:S01]  /*0fa0*/  LOP3.LUT R0, R0, 0x7, RZ, 0xc0, !PT ;  /* 0x0000000700007812 */ /* 0x000fe200078ec0ff */
[----:B------:R-:W-:Y:S01]  /*0fb0*/  ULEA.HI UR5, UR5, UR4, URZ, 0x7 ;  /* 0x0000000405057291 */ /* 0x000fe2000f8f383f */
[----:B------:R-:W-:Y:S01]  /*0fc0*/  LOP3.LUT R5, R5, 0x30, RZ, 0xc0, !PT ;  /* 0x0000003005057812 */ /* 0x000fe200078ec0ff */
[----:B------:R-:W-:Y:S01]  /*0fd0*/  IMAD R60, R60, -0x2, R3 ;  /* 0xfffffffe3c3c7824 */ /* 0x000fe200078e0203 */
[--C-:B------:R-:W-:Y:S01]  /*0fe0*/  LOP3.LUT R22, R9, 0x40, R0.reuse, 0xe2, !PT ;  /* 0x0000004009167812 */ /* 0x100fe200078ee200 */
[----:B------:R-:W1:Y:S01]  /*0ff0*/  LDC R63, c[0x0][0x600] ;  /* 0x00018000ff3f7b82 */ /* 0x000e620000000800 */
[----:B------:R-:W-:Y:S01]  /*1000*/  IADD3 R3, RZ, -R5, -R0 ;  /* 0x80000005ff037210 */ /* 0x000fe20007ffe800 */
[----:B------:R-:W-:Y:S01]  /*1010*/  IMAD.MOV.U32 R0, RZ, RZ, -0x1 ;  /* 0xffffffffff007424 */ /* 0x000fe200078e00ff */
[----:B------:R-:W-:Y:S01]  /*1020*/  USHF.R.S32.HI UR43, URZ, 0x7, UR5 ;  /* 0x000000073f2b7899 */ /* 0x000fe20008011405 */
[----:B------:R-:W-:Y:S01]  /*1030*/  IMAD.MOV.U32 R8, RZ, RZ, 0x1 ;  /* 0x00000001ff087424 */ /* 0x000fe200078e00ff */
[----:B------:R-:W-:Y:S01]  /*1040*/  LOP3.LUT R62, R4, 0x80, RZ, 0xc0, !PT ;  /* 0x00000080043e7812 */ /* 0x000fe200078ec0ff */
[----:B------:R-:W-:Y:S01]  /*1050*/  IMAD R3, R14, -0x40, R3 ;  /* 0xffffffc00e037824 */ /* 0x000fe200078e0203 */
[----:B------:R-:W-:Y:S01]  /*1060*/  UISETP.LT.AND UP0, UPT, UR43, 0x1, UPT ;  /* 0x000000012b00788c */ /* 0x000fe2000bf01270 */
[----:B---3--:R-:W-:Y:S01]  /*1070*/  SHF.L.U32 R0, R0, R59, RZ ;  /* 0x0000003b00007219 */ /* 0x008fe200000006ff */
[----:B------:R-:W-:Y:S01]  /*1080*/  ULDC UR4, c[0x0][0x284] ;  /* 0x0000a10000047ab9 */ /* 0x000fe20000000800 */
[----:B------:R-:W-:Y:S01]  /*1090*/  LOP3.LUT R22, R22, R5, RZ, 0xfc, !PT ;  /* 0x0000000516167212 */ /* 0x000fe200078efcff */
[----:B------:R-:W-:Y:S01]  /*10a0*/  USEL UR44, UR43, 0x1, UP0 ;  /* 0x000000012b2c7887 */ /* 0x000fe20008000000 */
[----:B------:R-:W-:Y:S01]  /*10b0*/  SHF.L.U32 R59, R8, R59, RZ ;  /* 0x0000003b083b7219 */ /* 0x000fe200000006ff */
[----:B------:R-:W-:Y:S01]  /*10c0*/  IMAD.SHL.U32 R61, R4, 0x2, RZ ;  /* 0x00000002043d7824 */ /* 0x000fe200078e00ff */
[----:B------:R-:W-:Y:S01]  /*10d0*/  LOP3.LUT R66, R18, 0x1, RZ, 0xfc, !PT ;  /* 0x0000000112427812 */ /* 0x000fe200078efcff */
[----:B------:R-:W-:Y:S01]  /*10e0*/  VIADD R65, R3, UR4 ;  /* 0x0000000403417c36 */ /* 0x000fe20008000000 */
[C---:B0-----:R-:W-:Y:S01]  /*10f0*/  SHF.L.U64.HI R58, R6.reuse, 0x3, R7 ;  /* 0x00000003063a7819 */ /* 0x041fe20000010207 */
[----:B--2---:R-:W-:Y:S01]  /*1100*/  IMAD.SHL.U32 R57, R6, 0x8, RZ ;  /* 0x0000000806397824 */ /* 0x004fe200078e00ff */
[----:B------:R-:W-:Y:S01]  /*1110*/  SHF.R.U32.HI R62, RZ, 0x7, R62 ;  /* 0x00000007ff3e7819 */ /* 0x000fe2000001163e */
[----:B------:R-:W-:Y:S01]  /*1120*/  IMAD.MOV.U32 R23, RZ, RZ, RZ ;  /* 0x000000ffff177224 */ /* 0x000fe200078e00ff */
[----:B------:R-:W-:Y:S01]  /*1130*/  LOP3.LUT R64, RZ, R0, RZ, 0x33, !PT ;  /* 0x00000000ff407212 */ /* 0x000fe200078e33ff */
[----:B------:R-:W-:Y:S01]  /*1140*/  UIADD3 UR44, UR43, -UR44, URZ ;  /* 0x8000002c2b2c7290 */ /* 0x000fe2000fffe03f */
[----:B------:R-:W-:Y:S01]  /*1150*/  UMOV UR36, URZ ;  /* 0x0000003f00247c82 */ /* 0x000fe20008000000 */
[----:B-1----:R-:W-:Y:S01]  /*1160*/  VIADD R63, R63, 0xffffffff ;  /* 0xffffffff3f3f7836 */ /* 0x002fe20000000000 */
[----:B------:R-:W-:-:S09]  /*1170*/  UMOV UR42, URZ ;  /* 0x0000003f002a7c82 */ /* 0x000fd20008000000 */
.L_x_94:
[----:B0-----:R-:W0:Y:S01]  /*1180*/  SHFL.IDX PT, R0, R62, RZ, 0x1f ;  /* 0x00001fff3e007589 */ /* 0x001e2200000e0000 */
[----:B-1----:R-:W1:Y:S01]  /*1190*/  S2UR UR7, SR_CgaCtaId ;  /* 0x00000000000779c3 */ /* 0x002e620000008800 */
[----:B------:R-:W-:Y:S01]  /*11a0*/  UMOV UR6, 0x400 ;  /* 0x0000040000067882 */ /* 0x000fe20000000000 */
[----:B0-----:R-:W-:Y:S01]  /*11b0*/  R2UR UR4, R0 ;  /* 0x00000000000472ca */ /* 0x001fe200000e0000 */
[----:B-1----:R-:W-:-:S12]  /*11c0*/  ULEA UR46, UR7, UR6, 0x18 ;  /* 0x00000006072e7291 */ /* 0x002fd8000f8ec03f */
[----:B------:R-:W-:-:S04]  /*11d0*/  ULEA.HI UR5, UR4, UR4, URZ, 0x1 ;  /* 0x0000000404057291 */ /* 0x000fc8000f8f083f */
[----:B------:R-:W-:-:S04]  /*11e0*/  ULOP3.LUT UR5, UR5, 0x7fffe, URZ, 0xc0, !UPT ;  /* 0x0007fffe05057892 */ /* 0x000fc8000f8ec03f */
[----:B------:R-:W-:-:S03]  /*11f0*/  UIADD3 UR5, UR4, -UR5, URZ ;  /* 0x8000000504057290 */ /* 0x000fc6000fffe03f */
[----:B------:R-:W-:Y:S01]  /*1200*/  ULDC UR4, c[0x0][0x28c] ;  /* 0x0000a30000047ab9 */ /* 0x000fe20000000800 */
[----:B------:R-:W-:Y:S01]  /*1210*/  ULEA UR5, UR5, UR46, 0xd ;  /* 0x0000002e05057291 */ /* 0x000fe2000f8e683f */
[----:B------:R-:W-:-:S03]  /*1220*/  ISETP.LT.AND P0, PT, RZ, UR4, PT ;  /* 0x00000004ff007c0c */ /* 0x000fc6000bf01270 */
[----:B------:R-:W-:-:S04]  /*1230*/  UIADD3 UR5, UR5, 0x100, URZ ;  /* 0x0000010005057890 */ /* 0x000fc8000fffe03f */
[----:B------:R-:W-:-:S04]  /*1240*/  USHF.R.U32.HI UR5, URZ, 0x4, UR5 ;  /* 0x000000043f057899 */ /* 0x000fc80008011605 */
[----:B------:R-:W-:-:S04]  /*1250*/  ULOP3.LUT UR5, UR5, 0x3fff, URZ, 0xc0, !UPT ;  /* 0x00003fff05057892 */ /* 0x000fc8000f8ec03f */
[----:B------:R-:W-:Y:S01]  /*1260*/  ULOP3.LUT UR45, UR5, 0x10000, URZ, 0xfc, !UPT ;  /* 0x00010000052d7892 */ /* 0x000fe2000f8efc3f */
[----:B---345:R-:W-:Y:S11]  /*1270*/  @P0 BRA `(.L_x_13) ;  /* 0x0000000000400947 */ /* 0x038ff60003800000 */
[----:B------:R-:W-:Y:S01]  /*1280*/  MOV R0, 0x0 ;  /* 0x0000000000007802 */ /* 0x000fe20000000f00 */
[----:B------:R-:W-:Y:S01]  /*1290*/  ULDC.64 UR4, c[0x4][0x68] ;  /* 0x01001a0000047ab9 */ /* 0x000fe20000000a00 */
[----:B------:R-:W-:Y:S01]  /*12a0*/  ULDC.64 UR6, c[0x4][0x8] ;  /* 0x0100020000067ab9 */ /* 0x000fe20000000a00 */
[----:B------:R-:W-:Y:S01]  /*12b0*/  IMAD.U32 R4, RZ, RZ, UR4 ;  /* 0x00000004ff047e24 */ /* 0x000fe2000f8e00ff */
[----:B------:R0:W1:Y:S01]  /*12c0*/  LDC.64 R14, c[0x4][R0] ;  /* 0x01000000000e7b82 */ /* 0x0000620000000a00 */
[----:B------:R-:W-:Y:S01]  /*12d0*/  IMAD.U32 R5, RZ, RZ, UR5 ;  /* 0x00000005ff057e24 */ /* 0x000fe2000f8e00ff */
[----:B------:R-:W-:Y:S01]  /*12e0*/  ULDC.64 UR4, c[0x4][0x70] ;  /* 0x01001c0000047ab9 */ /* 0x000fe20000000a00 */
[----:B------:R-:W-:Y:S02]  /*12f0*/  IMAD.U32 R10, RZ, RZ, UR6 ;  /* 0x00000006ff0a7e24 */ /* 0x000fe4000f8e00ff */
[----:B------:R-:W-:Y:S02]  /*1300*/  IMAD.U32 R6, RZ, RZ, UR4 ;  /* 0x00000004ff067e24 */ /* 0x000fe4000f8e00ff */
[----:B------:R-:W-:-:S02]  /*1310*/  IMAD.U32 R7, RZ, RZ, UR5 ;  /* 0x00000005ff077e24 */ /* 0x000fc4000f8e00ff */
[----:B------:R-:W-:Y:S02]  /*1320*/  IMAD.U32 R11, RZ, RZ, UR7 ;  /* 0x00000007ff0b7e24 */ /* 0x000fe4000f8e00ff */
[----:B------:R-:W-:Y:S02]  /*1330*/  IMAD.MOV.U32 R8, RZ, RZ, 0x1e1 ;  /* 0x000001e1ff087424 */ /* 0x000fe400078e00ff */
[----:B------:R-:W-:Y:S02]  /*1340*/  IMAD.MOV.U32 R12, RZ, RZ, 0x1 ;  /* 0x00000001ff0c7424 */ /* 0x000fe400078e00ff */
[----:B0-----:R-:W-:-:S07]  /*1350*/  IMAD.MOV.U32 R13, RZ, RZ, RZ ;  /* 0x000000ffff0d7224 */ /* 0x001fce00078e00ff */
[----:B------:R-:W-:-:S07]  /*1360*/  LEPC R20, `(.L_x_13) ;  /* 0x000000001014794e */ /* 0x000fce0000000000 */
[----:B-1---5:R-:W-:Y:S05]  /*1370*/  CALL.ABS.NOINC R14 ;  /* 0x000000000e007343 */ /* 0x022fea0003c00000 */
.L_x_13:
[----:B------:R-:W-:-:S13]  /*1380*/  ISETP.NE.AND P0, PT, R66, 0x3, PT ;  /* 0x000000034200780c */ /* 0x000fda0003f05270 */
[----:B------:R-:W-:Y:S05]  /*1390*/  @!P0 BRA `(.L_x_14) ;  /* 0x0000000000048947 */ /* 0x000fea0003800000 */
[----:B------:R-:W-:Y:S01]  /*13a0*/  BPT.TRAP 0x1 ;  /* 0x000000040000795c */ /* 0x000fe20000300000 */
.L_x_14:
[----:B------:R-:W-:Y:S02]  /*13b0*/  IMAD.U32 R3, RZ, RZ, UR42 ;  /* 0x0000002aff037e24 */ /* 0x000fe4000f8e00ff */
[----:B------:R-:W-:-:S03]  /*13c0*/  IMAD.U32 R0, RZ, RZ, UR36 ;  /* 0x00000024ff007e24 */ /* 0x000fc6000f8e00ff */
[----:B------:R-:W-:Y:S02]  /*13d0*/  LEA R3, R3, UR46, 0x3 ;  /* 0x0000002e03037c11 */ /* 0x000fe4000f8e18ff */
[----:B------:R-:W-:-:S04]  /*13e0*/  SHF.L.U32 R0, R0, 0x1f, RZ ;  /* 0x0000001f00007819 */ /* 0x000fc800000006ff */
[----:B------:R0:W1:Y:S01]  /*13f0*/  SYNCS.PHASECHK.TRANS64.TRYWAIT P1, [R3+URZ], R0 ;  /* 0x00000000030075a7 */ /* 0x000062000802017f */
[----:B------:R-:W-:Y:S05]  /*1400*/  @!P0 BRA `(.L_x_15) ;  /* 0x0000000000048947 */ /* 0x000fea0003800000 */
[----:B------:R-:W-:Y:S01]  /*1410*/  BPT.TRAP 0x1 ;  /* 0x000000040000795c */ /* 0x000fe20000300000 */
.L_x_15:
[----:B------:R-:W-:-:S05]  /*1420*/  IMAD.U32 R4, RZ, RZ, UR44 ;  /* 0x0000002cff047e24 */ /* 0x000fca000f8e00ff */
[----:B------:R-:W-:Y:S01]  /*1430*/  ISETP.GE.AND P2, PT, R4, 0x1, PT ;  /* 0x000000010400780c */ /* 0x000fe20003f46270 */
[----:B-1----:R-:W-:-:S12]  /*1440*/  @P1 BRA `(.L_x_16) ;  /* 0x0000000000081947 */ /* 0x002fd80003800000 */
[----:B------:R-:W1:Y:S02]  /*1450*/  SYNCS.PHASECHK.TRANS64.TRYWAIT P1, [R3+URZ], R0 ;  /* 0x00000000030075a7 */ /* 0x000e64000802017f */
[----:B-1----:R-:W-:Y:S05]  /*1460*/  @!P1 BRA `(.L_x_17) ;  /* 0x0000005000cc9947 */ /* 0x002fea0003800000 */
.L_x_16:
[----:B------:R-:W-:Y:S05]  /*1470*/  WARPSYNC.ALL ;  /* 0x0000000000007948 */ /* 0x000fea0003800000 */
[----:B------:R-:W-:Y:S01]  /*1480*/  UIADD3 UR4, UR46, 0x20100, URZ ;  /* 0x000201002e047890 */ /* 0x000fe2000fffe03f */
[----:B------:R-:W-:Y:S01]  /*1490*/  WARPGROUP.ARRIVE ;  /* 0x00000000000079c5 */ /* 0x000fe20000000000 */
[----:B------:R-:W-:Y:S02]  /*14a0*/  ULEA UR6, UR42, UR45, 0xc ;  /* 0x0000002d2a067291 */ /* 0x000fe4000f8e603f */
[----:B------:R-:W-:Y:S01]  /*14b0*/  USHF.R.U32.HI UR4, URZ, 0x4, UR4 ;  /* 0x000000043f047899 */ /* 0x000fe20008011604 */
[----:B------:R-:W-:Y:S01]  /*14c0*/  UMOV UR13, 0x40000040 ;  /* 0x40000040000d7882 */ /* 0x000fe20000000000 */
[----:B------:R-:W-:-:S02]  /*14d0*/  UMOV UR15, 0x40000040 ;  /* 0x40000040000f7882 */ /* 0x000fc40000000000 */
[----:B------:R-:W-:Y:S01]  /*14e0*/  ULOP3.LUT UR4, UR4, 0x3fff, URZ, 0xc0, !UPT ;  /* 0x00003fff04047892 */ /* 0x000fe2000f8ec03f */
[----:B------:R-:W-:Y:S01]  /*14f0*/  UMOV UR12, UR6 ;  /* 0x00000006000c7c82 */ /* 0x000fe20008000000 */
[----:B------:R-:W-:Y:S02]  /*1500*/  UMOV UR5, 0x40000040 ;  /* 0x4000004000057882 */ /* 0x000fe40000000000 */
[----:B------:R-:W-:Y:S01]  /*1510*/  ULOP3.LUT UR8, UR4, 0x10000, URZ, 0xfc, !UPT ;  /* 0x0001000004087892 */ /* 0x000fe2000f8efc3f */
[----:B------:R-:W-:-:S03]  /*1520*/  UMOV UR7, 0x40000040 ;  /* 0x4000004000077882 */ /* 0x000fc60000000000 */
[----:B------:R-:W-:-:S04]  /*1530*/  ULEA UR4, UR42, UR8, 0xb ;  /* 0x000000082a047291 */ /* 0x000fc8000f8e583f */
[----:B------:R-:W-:-:S03]  /*1540*/  UIADD3 UR9, UR4, 0x606, URZ ;  /* 0x0000060604097890 */ /* 0x000fc6000fffe03f */
[----:B------:R-:W-:Y:S02]  /*1550*/  UMOV UR14, UR4 ;  /* 0x00000004000e7c82 */ /* 0x000fe40008000000 */
[----:B------:R-:W-:Y:S01]  /*1560*/  HGMMA.64x64x8.F32.TF32 R24, gdesc[UR12], RZ, !UPT, gsb0 ;  /* 0x04e000000c1879f0 */ /* 0x000fe2000c0028ff */
[----:B------:R-:W-:Y:S02]  /*1570*/  UIADD3 UR12, UR6, 0x2, URZ ;  /* 0x00000002060c7890 */ /* 0x000fe4000fffe03f */
[----:B------:R-:W-:Y:S01]  /*1580*/  UIADD3 UR14, UR4, 0x2, URZ ;  /* 0x00000002040e7890 */ /* 0x000fe2000fffe03f */
[----:B------:R-:W-:Y:S01]  /*1590*/  UMOV UR13, 0x40000040 ;  /* 0x40000040000d7882 */ /* 0x000fe20000000000 */
[----:B------:R-:W-:Y:S01]  /*15a0*/  UMOV UR15, 0x40000040 ;  /* 0x40000040000f7882 */ /* 0x000fe20000000000 */
[----:B------:R-:W-:Y:S02]  /*15b0*/  WARPGROUP.DEPBAR.LE gsb0, 0x0 ;  /* 0x00008000000079c5 */ /* 0x000fe40000010000 */
[----:B------:R-:W-:-:S06]  /*15c0*/  WARPGROUP.ARRIVE ;  /* 0x00000000000079c5 */ /* 0x000fcc0000000000 */
[----:B------:R-:W-:Y:S01]  /*15d0*/  HGMMA.64x64x8.F32.TF32 R24, gdesc[UR12], R24, gsb0 ;  /* 0x04e000000c1879f0 */ /* 0x000fe20008002818 */
        /* <DEDUP_REMOVED lines=88> */
[----:B------:R-:W-:-:S07]  /*1b60*/  UIADD3 UR6, UR6, 0xc06, URZ ;  /* 0x00000c0606067890 */ /* 0x000fce000fffe03f */
[----:B------:R-:W-:Y:S01]  /*1b70*/  UMOV UR4, UR6 ;  /* 0x0000000600047c82 */ /* 0x000fe20008000000 */
[----:B------:R-:W-:Y:S01]  /*1b80*/  UMOV UR6, UR9 ;  /* 0x0000000900067c82 */ /* 0x000fe20008000000 */
[----:B------:R-:W-:Y:S02]  /*1b90*/  WARPGROUP.DEPBAR.LE gsb0, 0x0 ;  /* 0x00008000000079c5 */ /* 0x000fe40000010000 */
[----:B------:R-:W-:-:S06]  /*1ba0*/  WARPGROUP.ARRIVE ;  /* 0x00000000000079c5 */ /* 0x000fcc0000000000 */
[----:B------:R-:W-:Y:S03]  /*1bb0*/  HGMMA.64x64x8.F32.TF32 R24, gdesc[UR12], R24, gsb0 ;  /* 0x04e000000c1879f0 */ /* 0x000fe60008002818 */
[----:B------:R-:W-:Y:S02]  /*1bc0*/  WARPGROUP.DEPBAR.LE gsb0, 0x0 ;  /* 0x00008000000079c5 */ /* 0x000fe40000010000 */
[----:B------:R-:W-:-:S06]  /*1bd0*/  WARPGROUP.ARRIVE ;  /* 0x00000000000079c5 */ /* 0x000fcc0000000000 */
[----:B------:R-:W-:Y:S03]  /*1be0*/  HGMMA.64x64x8.F32.TF32 R24, gdesc[UR4], R24, gsb0 ;  /* 0x04e00000041879f0 */ /* 0x000fe60008002818 */
[----:B------:R-:W-:Y:S02]  /*1bf0*/  WARPGROUP.DEPBAR.LE gsb0, 0x0 ;  /* 0x00008000000079c5 */ /* 0x000fe40000010000 */
[----:B------:R-:W-:Y:S05]  /*1c00*/  @!P2 BRA `(.L_x_18) ;  /* 0x00000008006ca947 */ /* 0x000fea0003800000 */
[----:B------:R-:W-:Y:S01]  /*1c10*/  UIADD3 UR13, UR42, 0x1, URZ ;  /* 0x000000012a0d7890 */ /* 0x000fe2000fffe03f */
[----:B01----:R-:W-:Y:S01]  /*1c20*/  IMAD.U32 R0, RZ, RZ, UR44 ;  /* 0x0000002cff007e24 */ /* 0x003fe2000f8e00ff */
[----:B------:R-:W-:Y:S02]  /*1c30*/  UMOV UR9, UR42 ;  /* 0x0000002a00097c82 */ /* 0x000fe40008000000 */
[----:B------:R-:W-:-:S04]  /*1c40*/  UISETP.NE.AND UP0, UPT, UR13, 0x2, UPT ;  /* 0x000000020d00788c */ /* 0x000fc8000bf05270 */
[----:B------:R-:W-:Y:S02]  /*1c50*/  USEL UR4, URZ, 0x1, UP0 ;  /* 0x000000013f047887 */ /* 0x000fe40008000000 */
[----:B------:R-:W-:Y:S02]  /*1c60*/  USEL UR13, UR13, URZ, UP0 ;  /* 0x0000003f0d0d7287 */ /* 0x000fe40008000000 */
[----:B------:R-:W-:-:S06]  /*1c70*/  ULOP3.LUT UR4, UR36, UR4, URZ, 0x3c, !UPT ;  /* 0x0000000424047292 */ /* 0x000fcc000f8e3c3f */
[----:B------:R-:W-:-:S07]  /*1c80*/  IMAD.U32 R5, RZ, RZ, UR4 ;  /* 0x00000004ff057e24 */ /* 0x000fce000f8e00ff */
.L_x_25:
[----:B01----:R-:W-:Y:S05]  /*1c90*/  @!P0 BRA `(.L_x_19) ;  /* 0x0000000000048947 */ /* 0x003fea0003800000 */
[----:B------:R-:W-:Y:S01]  /*1ca0*/  BPT.TRAP 0x1 ;  /* 0x000000040000795c */ /* 0x000fe20000300000 */
.L_x_19:
[----:B------:R-:W0:Y:S01]  /*1cb0*/  S2UR UR4, SR_CgaCtaId ;  /* 0x00000000000479c3 */ /* 0x000e220000008800 */
[----:B------:R-:W-:Y:S01]  /*1cc0*/  UMOV UR10, 0x400 ;  /* 0x00000400000a7882 */ /* 0x000fe20000000000 */
[----:B------:R-:W-:Y:S01]  /*1cd0*/  SHF.L.U32 R3, R5, 0x1f, RZ ;  /* 0x0000001f05037819 */ /* 0x000fe200000006ff */
[----:B0-----:R-:W-:-:S04]  /*1ce0*/  ULEA UR10, UR4, UR10, 0x18 ;  /* 0x0000000a040a7291 */ /* 0x001fc8000f8ec03f */
[----:B------:R-:W-:-:S09]  /*1cf0*/  ULEA UR4, UR13, UR10, 0x3 ;  /* 0x0000000a0d047291 */ /* 0x000fd2000f8e183f */
[----:B------:R0:W1:Y:S01]  /*1d00*/  SYNCS.PHASECHK.TRANS64.TRYWAIT P1, [UR4], R3 ;  /* 0x00000003ff0075a7 */ /* 0x0000620008020144 */
[----:B------:R-:W-:Y:S05]  /*1d10*/  @!P0 BRA `(.L_x_20) ;  /* 0x0000000000048947 */ /* 0x000fea0003800000 */
[----:B------:R-:W-:Y:S01]  /*1d20*/  BPT.TRAP 0x1 ;  /* 0x000000040000795c */ /* 0x000fe20000300000 */
.L_x_20:
[----:B-1----:R-:W-:Y:S05]  /*1d30*/  @P1 BRA `(.L_x_21) ;  /* 0x0000000000081947 */ /* 0x002fea0003800000 */
[----:B------:R-:W1:Y:S02]  /*1d40*/  SYNCS.PHASECHK.TRANS64.TRYWAIT P1, [UR4], R3 ;  /* 0x00000003ff0075a7 */ /* 0x000e640008020144 */
[----:B-1----:R-:W-:Y:S05]  /*1d50*/  @!P1 BRA `(.L_x_22) ;  /* 0x0000004800a49947 */ /* 0x002fea0003800000 */
.L_x_21:
[----:B------:R-:W-:Y:S01]  /*1d60*/  ULEA UR12, UR13, UR8, 0xb ;  /* 0x000000080d0c7291 */ /* 0x000fe2000f8e583f */
[----:B------:R-:W-:Y:S01]  /*1d70*/  WARPGROUP.ARRIVE ;  /* 0x00000000000079c5 */ /* 0x000fe20000000000 */
[----:B------:R-:W-:Y:S01]  /*1d80*/  ULEA UR11, UR13, UR45, 0xc ;  /* 0x0000002d0d0b7291 */ /* 0x000fe2000f8e603f */
[----:B------:R-:W-:Y:S01]  /*1d90*/  UMOV UR7, 0x40000040 ;  /* 0x4000004000077882 */ /* 0x000fe20000000000 */
[----:B------:R-:W-:-:S03]  /*1da0*/  UMOV UR5, 0x40000040 ;  /* 0x4000004000057882 */ /* 0x000fc60000000000 */
[----:B------:R-:W-:Y:S02]  /*1db0*/  UMOV UR6, UR12 ;  /* 0x0000000c00067c82 */ /* 0x000fe40008000000 */
[----:B------:R-:W-:Y:S02]  /*1dc0*/  UMOV UR4, UR11 ;  /* 0x0000000b00047c82 */ /* 0x000fe40008000000 */
[----:B------:R-:W-:Y:S01]  /*1dd0*/  HGMMA.64x64x8.F32.TF32 R24, gdesc[UR4], R24, gsb0 ;  /* 0x04e00000041879f0 */ /* 0x000fe20008002818 */
[----:B------:R-:W-:Y:S02]  /*1de0*/  UIADD3 UR6, UR12, 0x2, URZ ;  /* 0x000000020c067890 */ /* 0x000fe4000fffe03f */
[----:B------:R-:W-:Y:S01]  /*1df0*/  UIADD3 UR4, UR11, 0x2, URZ ;  /* 0x000000020b047890 */ /* 0x000fe2000fffe03f */
[----:B------:R-:W-:Y:S01]  /*1e00*/  UMOV UR7, 0x40000040 ;  /* 0x4000004000077882 */ /* 0x000fe20000000000 */
[----:B------:R-:W-:Y:S01]  /*1e10*/  UMOV UR5, 0x40000040 ;  /* 0x4000004000057882 */ /* 0x000fe20000000000 */
[----:B------:R-:W-:-:S02]  /*1e20*/  WARPGROUP.DEPBAR.LE gsb0, 0x0 ;  /* 0x00008000000079c5 */ /* 0x000fc40000010000 */
        /* <DEDUP_REMOVED lines=99> */
[----:B------:R-:W-:Y:S03]  /*2460*/  HGMMA.64x64x8.F32.TF32 R24, gdesc[UR4], R24, gsb0 ;  /* 0x04e00000041879f0 */ /* 0x000fe60008002818 */
[----:B------:R-:W-:Y:S02]  /*2470*/  WARPGROUP.DEPBAR.LE gsb0, 0x0 ;  /* 0x00008000000079c5 */ /* 0x000fe40000010000 */
[----:B------:R-:W-:Y:S05]  /*2480*/  @!P0 BRA `(.L_x_23) ;  /* 0x0000000000048947 */ /* 0x000fea0003800000 */
[----:B------:R-:W-:Y:S01]  /*2490*/  BPT.TRAP 0x1 ;  /* 0x000000040000795c */ /* 0x000fe20000300000 */
.L_x_23:
[----:B------:R-:W-:Y:S01]  /*24a0*/  ULEA UR10, UR9, UR10, 0x3 ;  /* 0x0000000a090a7291 */ /* 0x000fe2000f8e183f */
[----:B------:R-:W-:-:S03]  /*24b0*/  ISETP.GT.U32.AND P1, PT, R18, 0x1, PT ;  /* 0x000000011200780c */ /* 0x000fc60003f24070 */
[----:B------:R-:W-:-:S04]  /*24c0*/  UIADD3 UR10, UR10, 0x10, URZ ;  /* 0x000000100a0a7890 */ /* 0x000fc8000fffe03f */
[----:B------:R-:W-:-:S09]  /*24d0*/  UPRMT UR10, URZ, 0x654, UR10 ;  /* 0x000006543f0a7896 */ /* 0x000fd2000800000a */
[----:B------:R-:W-:Y:S01]  /*24e0*/  SYNCS.ARRIVE.TRANS64.RED.A1T0 RZ, [UR10], RZ ;  /* 0x000000ffffff79a7 */ /* 0x000fe2000810040a */
[----:B------:R-:W-:Y:S05]  /*24f0*/  @P1 BRA `(.L_x_24) ;  /* 0x0000000000041947 */ /* 0x000fea0003800000 */
[----:B------:R-:W-:Y:S01]  /*2500*/  BPT.TRAP 0x1 ;  /* 0x000000040000795c */ /* 0x000fe20000300000 */
.L_x_24:
[----:B------:R-:W-:Y:S01]  /*2510*/  UIADD3 UR13, UR13, 0x1, URZ ;  /* 0x000000010d0d7890 */ /* 0x000fe2000fffe03f */
[C---:B------:R-:W-:Y:S01]  /*2520*/  ISETP.GT.AND P1, PT, R0.reuse, 0x1, PT ;  /* 0x000000010000780c */ /* 0x040fe20003f24270 */
[----:B------:R-:W-:Y:S01]  /*2530*/  UIADD3 UR9, UR9, 0x1, URZ ;  /* 0x0000000109097890 */ /* 0x000fe2000fffe03f */
[----:B------:R-:W-:Y:S01]  /*2540*/  VIADD R0, R0, 0xffffffff ;  /* 0xffffffff00007836 */ /* 0x000fe20000000000 */
[----:B------:R-:W-:Y:S02]  /*2550*/  UISETP.NE.AND UP0, UPT, UR13, 0x2, UPT ;  /* 0x000000020d00788c */ /* 0x000fe4000bf05270 */
[----:B------:R-:W-:Y:S02]  /*2560*/  UISETP.NE.AND UP1, UPT, UR9, 0x2, UPT ;  /* 0x000000020900788c */ /* 0x000fe4000bf25270 */
[----:B------:R-:W-:Y:S02]  /*2570*/  USEL UR4, URZ, 0x1, UP0 ;  /* 0x000000013f047887 */ /* 0x000fe40008000000 */
[----:B------:R-:W-:-:S02]  /*2580*/  USEL UR13, UR13, URZ, UP0 ;  /* 0x0000003f0d0d7287 */ /* 0x000fc40008000000 */
[----:B------:R-:W-:Y:S02]  /*2590*/  USEL UR9, UR9, URZ, UP1 ;  /* 0x0000003f09097287 */ /* 0x000fe40008800000 */
[----:B------:R-:W-:Y:S01]  /*25a0*/  LOP3.LUT R5, R5, UR4, RZ, 0x3c, !PT ;  /* 0x0000000405057c12 */ /* 0x000fe2000f8e3cff */
[----:B------:R-:W-:Y:S09]  /*25b0*/  @P1 BRA `(.L_x_25) ;  /* 0xfffffff400b41947 */ /* 0x000ff2000383ffff */
.L_x_18:
[----:B01----:R-:W0:Y:S02]  /*25c0*/  LDC R0, c[0x0][0x28c] ;  /* 0x0000a300ff007b82 */ /* 0x003e240000000800 */
[----:B0-----:R-:W-:-:S13]  /*25d0*/  ISETP.GE.AND P1, PT, R0, 0x1, PT ;  /* 0x000000010000780c */ /* 0x001fda0003f26270 */
[----:B------:R-:W-:Y:S05]  /*25e0*/  @!P1 BRA `(.L_x_26) ;  /* 0x0000000000389947 */ /* 0x000fea0003800000 */
[----:B------:R-:W-:Y:S05]  /*25f0*/  @!P0 BRA `(.L_x_27) ;  /* 0x0000000000048947 */ /* 0x000fea0003800000 */
[----:B------:R-:W-:Y:S01]  /*2600*/  BPT.TRAP 0x1 ;  /* 0x000000040000795c */ /* 0x000fe20000300000 */
.L_x_27:
[----:B------:R-:W0:Y:S01]  /*2610*/  S2UR UR6, SR_CgaCtaId ;  /* 0x00000000000679c3 */ /* 0x000e220000008800 */
[----:B------:R-:W-:Y:S01]  /*2620*/  UIADD3 UR4, UR44, UR42, URZ ;  /* 0x0000002a2c047290 */ /* 0x000fe2000fffe03f */
[----:B------:R-:W-:Y:S01]  /*2630*/  ISETP.GT.U32.AND P0, PT, R18, 0x1, PT ;  /* 0x000000011200780c */ /* 0x000fe20003f04070 */
[----:B------:R-:W-:Y:S02]  /*2640*/  UMOV UR5, 0x400 ;  /* 0x0000040000057882 */ /* 0x000fe40000000000 */
[----:B------:R-:W-:-:S04]  /*2650*/  USHF.L.U32 UR4, UR4, 0x3, URZ ;  /* 0x0000000304047899 */ /* 0x000fc8000800063f */
[----:B------:R-:W-:Y:S02]  /*2660*/  ULOP3.LUT UR4, UR4, 0x8, URZ, 0xc0, !UPT ;  /* 0x0000000804047892 */ /* 0x000fe4000f8ec03f */
[----:B0-----:R-:W-:-:S04]  /*2670*/  ULEA UR5, UR6, UR5, 0x18 ;  /* 0x0000000506057291 */ /* 0x001fc8000f8ec03f */
[----:B------:R-:W-:-:S04]  /*2680*/  UIADD3 UR4, UR5, 0x10, UR4 ;  /* 0x0000001005047890 */ /* 0x000fc8000fffe004 */
[----:B------:R-:W-:-:S09]  /*2690*/  UPRMT UR4, URZ, 0x654, UR4 ;  /* 0x000006543f047896 */ /* 0x000fd20008000004 */
[----:B------:R-:W-:Y:S01]  /*26a0*/  SYNCS.ARRIVE.TRANS64.RED.A1T0 RZ, [UR4], RZ ;  /* 0x000000ffffff79a7 */ /* 0x000fe20008100404 */
[----:B------:R-:W-:Y:S05]  /*26b0*/  @P0 BRA `(.L_x_26) ;  /* 0x0000000000040947 */ /* 0x000fea0003800000 */
[----:B------:R-:W-:Y:S01]  /*26c0*/  BPT.TRAP 0x1 ;  /* 0x000000040000795c */ /* 0x000fe20000300000 */
.L_x_26:
[----:B------:R-:W-:Y:S01]  /*26d0*/  IMAD.SHL.U32 R6, R68, 0x40, RZ ;  /* 0x0000004044067824 */ /* 0x000fe200078e00ff */
[----:B------:R-:W-:Y:S01]  /*26e0*/  ULDC UR6, c[0x0][0x288] ;  /* 0x0000a20000067ab9 */ /* 0x000fe20000000800 */
[----:B------:R-:W-:Y:S01]  /*26f0*/  SHF.R.S32.HI R9, RZ, 0x1f, R67 ;  /* 0x0000001fff097819 */ /* 0x000fe20000011443 */
[C---:B------:R-:W-:Y:S01]  /*2700*/  IMAD.SHL.U32 R8, R69.reuse, 0x80, RZ ;  /* 0x0000008045087824 */ /* 0x040fe200078e00ff */
[----:B------:R-:W-:Y:S01]  /*2710*/  ULDC.64 UR4, c[0x0][0x5d0] ;  /* 0x0001740000047ab9 */ /* 0x000fe20000000a00 */
[C---:B------:R-:W-:Y:S01]  /*2720*/  LOP3.LUT R10, R6.reuse, 0x6, R61, 0xf8, !PT ;  /* 0x00000006060a7812 */ /* 0x040fe200078ef83d */
[----:B------:R-:W-:Y:S01]  /*2730*/  IMAD.WIDE R68, R69, 0x80, R22 ;  /* 0x0000008045447825 */ /* 0x000fe200078e0216 */
[----:B------:R-:W-:Y:S01]  /*2740*/  ISETP.GE.AND P0, PT, R6, UR6, PT ;  /* 0x0000000606007c0c */ /* 0x000fe2000bf06270 */
[----:B------:R-:W-:Y:S01]  /*2750*/  ULDC UR6, c[0x0][0x284] ;  /* 0x0000a10000067ab9 */ /* 0x000fe20000000800 */
[----:B------:R-:W-:Y:S01]  /*2760*/  SHF.R.S32.HI R11, RZ, 0x1f, R10 ;  /* 0x0000001fff0b7819 */ /* 0x000fe2000001140a */
[----:B------:R-:W-:Y:S01]  /*2770*/  IMAD R0, R9, UR4, RZ ;  /* 0x0000000409007c24 */ /* 0x000fe2000f8e02ff */
[----:B------:R-:W-:-:S03]  /*2780*/  ISETP.GE.OR P0, PT, R8, UR6, P0 ;  /* 0x0000000608007c0c */ /* 0x000fc60008706670 */
[C---:B------:R-:W-:Y:S02]  /*2790*/  IMAD R3, R67.reuse, UR5, R0 ;  /* 0x0000000543037c24 */ /* 0x040fe4000f8e0200 */
[----:B------:R-:W-:Y:S01]  /*27a0*/  IMAD.WIDE.U32 R4, R67, UR4, R10 ;  /* 0x0000000443047c25 */ /* 0x000fe2000f8e000a */
[----:B------:R-:W-:-:S03]  /*27b0*/  ULDC.64 UR4, c[0x0][0x5c8] ;  /* 0x0001720000047ab9 */ /* 0x000fc60000000a00 */
[----:B------:R-:W-:Y:S02]  /*27c0*/  IMAD R7, R69, UR4, RZ ;  /* 0x0000000445077c24 */ /* 0x000fe4000f8e02ff */
[----:B------:R-:W-:Y:S02]  /*27d0*/  IMAD.IADD R5, R5, 0x1, R3 ;  /* 0x0000000105057824 */ /* 0x000fe400078e0203 */
[C---:B------:R-:W-:Y:S02]  /*27e0*/  IMAD R7, R68.reuse, UR5, R7 ;  /* 0x0000000544077c24 */ /* 0x040fe4000f8e0207 */
[----:B------:R-:W-:-:S04]  /*27f0*/  IMAD.WIDE.U32 R70, R68, UR4, R4 ;  /* 0x0000000444467c25 */ /* 0x000fc8000f8e0004 */
[----:B------:R-:W-:Y:S01]  /*2800*/  IMAD.MOV.U32 R0, RZ, RZ, -0x1 ;  /* 0xffffffffff007424 */ /* 0x000fe200078e00ff */
[----:B------:R-:W-:Y:S06]  /*2810*/  @P0 BRA `(.L_x_28) ;  /* 0x0000002000780947 */ /* 0x000fec0003800000 */
[----:B-----5:R-:W-:Y:S01]  /*2820*/  FSETP.NEU.AND P1, PT, R56, RZ, PT ;  /* 0x000000ff3800720b */ /* 0x020fe20003f2d000 */
[----:B------:R-:W-:Y:S01]  /*2830*/  IMAD.IADD R6, R60, 0x1, -R6 ;  /* 0x000000013c067824 */ /* 0x000fe200078e0a06 */
[----:B------:R-:W-:Y:S01]  /*2840*/  BSSY B0, `(.L_x_28) ;  /* 0x000021b000007945 */ /* 0x000fe20003800000 */
[----:B------:R-:W-:Y:S02]  /*2850*/  IMAD.IADD R3, R65, 0x1, -R8 ;  /* 0x0000000141037824 */ /* 0x000fe400078e0a08 */
[----:B------:R-:W-:Y:S01]  /*2860*/  IMAD.IADD R81, R71, 0x1, R7 ;  /* 0x0000000147517824 */ /* 0x000fe200078e0207 */
[----:B------:R-:W-:-:S04]  /*2870*/  ISETP.GT.AND P0, PT, R6, RZ, PT ;  /* 0x000000ff0600720c */ /* 0x000fc80003f04270 */
[----:B------:R-:W-:-:S03]  /*2880*/  ISETP.GT.AND P2, PT, R3, RZ, P0 ;  /* 0x000000ff0300720c */ /* 0x000fc60000744270 */
[----:B------:R-:W-:Y:S10]  /*2890*/  @!P1 BRA `(.L_x_29) ;  /* 0x0000001400dc9947 */ /* 0x000ff40003800000 */
[----:B------:R-:W0:Y:S01]  /*28a0*/  LDC.64 R74, c[0x0][0x5b8] ;  /* 0x00016e00ff4a7b82 */ /* 0x000e220000000a00 */
[----:B------:R-:W-:-:S07]  /*28b0*/  ULDC.64 UR4, c[0x0][0x5c0] ;  /* 0x0001700000047ab9 */ /* 0x000fce0000000a00 */
[----:B------:R-:W1:Y:S08]  /*28c0*/  LDC.64 R76, c[0x0][0x5b0] ;  /* 0x00016c00ff4c7b82 */ /* 0x000e700000000a00 */
[----:B------:R-:W2:Y:S01]  /*28d0*/  LDC.64 R78, c[0x0][0x5a8] ;  /* 0x00016a00ff4e7b82 */ /* 0x000ea20000000a00 */
[-C--:B0-----:R-:W-:Y:S02]  /*28e0*/  IMAD R4, R9, R74.reuse, RZ ;  /* 0x0000004a09047224 */ /* 0x081fe400078e02ff */
[----:B------:R-:W-:-:S04]  /*28f0*/  IMAD.WIDE.U32 R72, R67, R74, R10 ;  /* 0x0000004a43487225 */ /* 0x000fc800078e000a */
[----:B------:R-:W-:Y:S02]  /*2900*/  IMAD R71, R67, R75, R4 ;  /* 0x0000004b43477224 */ /* 0x000fe400078e0204 */
[-C--:B-1----:R-:W-:Y:S02]  /*2910*/  IMAD R4, R69, R76.reuse, RZ ;  /* 0x0000004c45047224 */ /* 0x082fe400078e02ff */
[----:B------:R-:W-:Y:S02]  /*2920*/  IMAD.IADD R13, R73, 0x1, R71 ;  /* 0x00000001490d7824 */ /* 0x000fe400078e0247 */
[----:B------:R-:W-:Y:S02]  /*2930*/  IMAD.MOV.U32 R12, RZ, RZ, R72 ;  /* 0x000000ffff0c7224 */ /* 0x000fe400078e0048 */
[C---:B------:R-:W-:Y:S02]  /*2940*/  IMAD R69, R68.reuse, R77, R4 ;  /* 0x0000004d44457224 */ /* 0x040fe400078e0204 */
[----:B------:R-:W-:-:S04]  /*2950*/  IMAD.WIDE.U32 R4, R68, R76, R12 ;  /* 0x0000004c44047225 */ /* 0x000fc800078e000c */
[----:B------:R-:W-:Y:S01]  /*2960*/  IMAD.IADD R5, R5, 0x1, R69 ;  /* 0x0000000105057824 */ /* 0x000fe200078e0245 */
[----:B--2---:R-:W-:-:S04]  /*2970*/  LEA R14, P1, R4, R78, 0x2 ;  /* 0x0000004e040e7211 */ /* 0x004fc800078210ff */
[----:B------:R-:W-:-:S05]  /*2980*/  LEA.HI.X R15, R4, R79, R5, 0x2, P1 ;  /* 0x0000004f040f7211 */ /* 0x000fca00008f1405 */
[----:B------:R0:W2:Y:S01]  /*2990*/  @P2 LDG.E.LTC128B R7, desc[UR40][R14.64] ;  /* 0x000000280e072981 */ /* 0x0000a2000c1e1920 */
[----:B------:R-:W-:Y:S01]  /*29a0*/  LEA R8, P3, R70, UR4, 0x2 ;  /* 0x0000000446087c11 */ /* 0x000fe2000f8610ff */
[----:B------:R-:W-:Y:S01]  /*29b0*/  IMAD.WIDE.U32 R4, R68, R76, R10 ;  /* 0x0000004c44047225 */ /* 0x000fe200078e000a */
[----:B------:R-:W-:Y:S01]  /*29c0*/  ISETP.GT.AND P1, PT, R6, 0x1, PT ;  /* 0x000000010600780c */ /* 0x000fe20003f24270 */
[----:B------:R-:W-:Y:S02]  /*29d0*/  BSSY B1, `(.L_x_30) ;  /* 0x0000012000017945 */ /* 0x000fe40003800000 */
[----:B------:R-:W-:Y:S02]  /*29e0*/  IMAD.IADD R5, R69, 0x1, R5 ;  /* 0x0000000145057824 */ /* 0x000fe400078e0205 */
[----:B------:R-:W-:Y:S01]  /*29f0*/  IMAD.WIDE.U32 R20, R67, R74, R4 ;  /* 0x0000004a43147225 */ /* 0x000fe200078e0004 */
[----:B0-----:R-:W-:-:S03]  /*2a00*/  SHF.L.U64.HI R15, R76, 0x3, R77 ;  /* 0x000000034c0f7819 */ /* 0x001fc6000001024d */
[----:B------:R-:W-:Y:S01]  /*2a10*/  IMAD.IADD R5, R71, 0x1, R21 ;  /* 0x0000000147057824 */ /* 0x000fe200078e0215 */
[----:B------:R-:W-:Y:S01]  /*2a20*/  LEA R4, P4, R20, R78, 0x2 ;  /* 0x0000004e14047211 */ /* 0x000fe200078810ff */
[----:B------:R-:W-:-:S03]  /*2a30*/  IMAD.SHL.U32 R14, R76, 0x8, RZ ;  /* 0x000000084c0e7824 */ /* 0x000fc600078e00ff */
[----:B------:R-:W-:Y:S01]  /*2a40*/  LEA.HI.X R5, R20, R79, R5, 0x2, P4 ;  /* 0x0000004f14057211 */ /* 0x000fe200020f1405 */
[----:B------:R-:W-:Y:S01]  /*2a50*/  IMAD.WIDE.U32 R20, R68, R76, R14 ;  /* 0x0000004c44147225 */ /* 0x000fe200078e000e */
[----:B--2---:R-:W-:-:S05]  /*2a60*/  LOP3.LUT R9, R7, 0xffffe000, RZ, 0xc0, !PT ;  /* 0xffffe00007097812 */ /* 0x004fca00078ec0ff */
[----:B------:R-:W-:-:S04]  /*2a70*/  FMUL R9, R9, R56 ;  /* 0x0000003809097220 */ /* 0x000fc80000400000 */
[----:B------:R-:W-:Y:S01]  /*2a80*/  FFMA R75, R24, R19, R9 ;  /* 0x00000013184b7223 */ /* 0x000fe20000000009 */
[----:B------:R-:W-:Y:S02]  /*2a90*/  LEA.HI.X R9, R70, UR5, R81, 0x2, P3 ;  /* 0x0000000546097c11 */ /* 0x000fe400098f1451 */
[----:B------:R-:W-:Y:S02]  /*2aa0*/  ISETP.GT.AND P3, PT, R3, RZ, P1 ;  /* 0x000000ff0300720c */ /* 0x000fe40000f64270 */
[----:B------:R-:W-:-:S05]  /*2ab0*/  F2FP.TF32.F32.PACK_B R75, R75 ;  /* 0x0000004bff4b723e */ /* 0x000fca00024050ff */
[----:B------:R0:W-:Y:S06]  /*2ac0*/  @P2 STG.E desc[UR40][R8.64], R75 ;  /* 0x0000004b08002986 */ /* 0x0001ec000c101928 */
[----:B------:R-:W-:Y:S05]  /*2ad0*/  @!P3 BRA `(.L_x_31) ;  /* 0x000000000004b947 */ /* 0x000fea0003800000 */
[----:B------:R1:W5:Y:S02]  /*2ae0*/  LDG.E.LTC128B R7, desc[UR40][R4.64+0x4] ;  /* 0x0000042804077981 */ /* 0x000364000c1e1920 */
.L_x_31:
[----:B------:R-:W-:Y:S05]  /*2af0*/  BSYNC B1 ;  /* 0x0000000000017941 */ /* 0x000fea0003800000 */
.L_x_30:
[----:B-----5:R-:W-:Y:S01]  /*2b00*/  LOP3.LUT R15, R7, 0xffffe000, RZ, 0xc0, !PT ;  /* 0xffffe000070f7812 */ /* 0x020fe200078ec0ff */
[----:B------:R-:W-:Y:S01]  /*2b10*/  IMAD.IADD R69, R69, 0x1, R21 ;  /* 0x0000000145457824 */ /* 0x000fe200078e0215 */
[----:B------:R-:W-:Y:S01]  /*2b20*/  IADD3 R72, P2, R72, R20, RZ ;  /* 0x0000001448487210 */ /* 0x000fe20007f5e0ff */
[----:B------:R-:W-:Y:S01]  /*2b30*/  IMAD.MOV.U32 R24, RZ, RZ, R7 ;  /* 0x000000ffff187224 */ /* 0x000fe200078e0007 */
[----:B------:R-:W-:Y:S01]  /*2b40*/  ISETP.GT.AND P0, PT, R3, 0x8, P0 ;  /* 0x000000080300780c */ /* 0x000fe20000704270 */
[----:B------:R-:W-:Y:S02]  /*2b50*/  FMUL R12, R15, R56 ;  /* 0x000000380f0c7220 */ /* 0x000fe40000400000 */
[----:B------:R-:W-:Y:S01]  /*2b60*/  IMAD.X R13, R69, 0x1, R13, P2 ;  /* 0x00000001450d7824 */ /* 0x000fe200010e060d */
[----:B------:R-:W-:Y:S01]  /*2b70*/  LEA R14, P2, R72, R78, 0x2 ;  /* 0x0000004e480e7211 */ /* 0x000fe200078410ff */
[----:B------:R-:W-:-:S03]  /*2b80*/  FFMA R25, R25, R19, R12 ;  /* 0x0000001319197223 */ /* 0x000fc6000000000c */
[----:B------:R-:W-:Y:S02]  /*2b90*/  LEA.HI.X R15, R72, R79, R13, 0x2, P2 ;  /* 0x0000004f480f7211 */ /* 0x000fe400010f140d */
[----:B------:R-:W-:-:S05]  /*2ba0*/  F2FP.TF32.F32.PACK_B R25, R25 ;  /* 0x00000019ff19723e */ /* 0x000fca00024050ff */
[----:B------:R2:W-:Y:S04]  /*2bb0*/  @P3 STG.E desc[UR40][R8.64+0x4], R25 ;  /* 0x0000041908003986 */ /* 0x0005e8000c101928 */
[----:B------:R-:W3:Y:S01]  /*2bc0*/  @P0 LDG.E.LTC128B R24, desc[UR40][R14.64] ;  /* 0x000000280e180981 */ /* 0x000ee2000c1e1920 */
[----:B------:R-:W-:Y:S01]  /*2bd0*/  IADD3 R20, P2, R10, R20, RZ ;  /* 0x000000140a147210 */ /* 0x000fe20007f5e0ff */
[----:B------:R-:W-:Y:S01]  /*2be0*/  BSSY B1, `(.L_x_32) ;  /* 0x0000011000017945 */ /* 0x000fe20003800000 */
[----:B------:R-:W-:-:S03]  /*2bf0*/  ISETP.GT.AND P1, PT, R3, 0x8, P1 ;  /* 0x000000080300780c */ /* 0x000fc60000f24270 */
[----:B------:R-:W-:Y:S01]  /*2c00*/  IMAD.X R21, R11, 0x1, R69, P2 ;  /* 0x000000010b157824 */ /* 0x000fe200010e0645 */
[C---:B------:R-:W-:Y:S02]  /*2c10*/  SHF.L.U64.HI R11, R57.reuse, 0x2, R58 ;  /* 0x00000002390b7819 */ /* 0x040fe4000001023a */
[----:B------:R-:W-:Y:S01]  /*2c20*/  LEA R12, P2, R57, R8, 0x2 ;  /* 0x00000008390c7211 */ /* 0x000fe200078410ff */
[----:B------:R-:W-:-:S04]  /*2c30*/  IMAD.WIDE.U32 R20, R67, R74, R20 ;  /* 0x0000004a43147225 */ /* 0x000fc800078e0014 */
[----:B------:R-:W-:Y:S01]  /*2c40*/  IMAD.X R13, R11, 0x1, R9, P2 ;  /* 0x000000010b0d7824 */ /* 0x000fe200010e0609 */
[----:B------:R-:W-:Y:S02]  /*2c50*/  LEA R10, P3, R20, R78, 0x2 ;  /* 0x0000004e140a7211 */ /* 0x000fe400078610ff */
[----:B---3--:R-:W-:-:S05]  /*2c60*/  LOP3.LUT R7, R24, 0xffffe000, RZ, 0xc0, !PT ;  /* 0xffffe00018077812 */ /* 0x008fca00078ec0ff */
[----:B------:R-:W-:-:S04]  /*2c70*/  FMUL R7, R7, R56 ;  /* 0x0000003807077220 */ /* 0x000fc80000400000 */
[----:B------:R-:W-:Y:S01]  /*2c80*/  FFMA R67, R26, R19, R7 ;  /* 0x000000131a437223 */ /* 0x000fe20000000007 */
[----:B------:R-:W-:-:S04]  /*2c90*/  IMAD.IADD R7, R71, 0x1, R21 ;  /* 0x0000000147077824 */ /* 0x000fc800078e0215 */
[----:B------:R-:W-:Y:S02]  /*2ca0*/  F2FP.TF32.F32.PACK_B R67, R67 ;  /* 0x00000043ff43723e */ /* 0x000fe400024050ff */
[----:B------:R-:W-:-:S03]  /*2cb0*/  LEA.HI.X R11, R20, R79, R7, 0x2, P3 ;  /* 0x0000004f140b7211 */ /* 0x000fc600018f1407 */
[----:B------:R2:W-:Y:S01]  /*2cc0*/  @P0 STG.E desc[UR40][R12.64], R67 ;  /* 0x000000430c000986 */ /* 0x0005e2000c101928 */
[----:B------:R-:W-:Y:S05]  /*2cd0*/  @!P1 BRA `(.L_x_33) ;  /* 0x0000000000049947 */ /* 0x000fea0003800000 */
[----:B------:R3:W5:Y:S02]  /*2ce0*/  LDG.E.LTC128B R24, desc[UR40][R10.64+0x4] ;  /* 0x000004280a187981 */ /* 0x000764000c1e1920 */
.L_x_33:
[----:B------:R-:W-:Y:S05]  /*2cf0*/  BSYNC B1 ;  /* 0x0000000000017941 */ /* 0x000fea0003800000 */
.L_x_32:
[----:B-----5:R-:W-:Y:S01]  /*2d00*/  LOP3.LUT R7, R24, 0xffffe000, RZ, 0xc0, !PT ;  /* 0xffffe00018077812 */ /* 0x020fe200078ec0ff */
[----:B------:R-:W-:Y:S01]  /*2d10*/  BSSY B1, `(.L_x_34) ;  /* 0x0000009000017945 */ /* 0x000fe20003800000 */
[----:B------:R-:W-:-:S03]  /*2d20*/  ISETP.GT.AND P0, PT, R6, 0x8, PT ;  /* 0x000000080600780c */ /* 0x000fc60003f04270 */
[----:B------:R-:W-:Y:S01]  /*2d30*/  FMUL R14, R7, R56 ;  /* 0x00000038070e7220 */ /* 0x000fe20000400000 */
[----:B------:R-:W-:-:S03]  /*2d40*/  ISETP.GT.AND P2, PT, R3, RZ, P0 ;  /* 0x000000ff0300720c */ /* 0x000fc60000744270 */
[----:B------:R-:W-:-:S05]  /*2d50*/  FFMA R27, R27, R19, R14 ;  /* 0x000000131b1b7223 */ /* 0x000fca000000000e */
[----:B------:R-:W-:-:S05]  /*2d60*/  F2FP.TF32.F32.PACK_B R27, R27 ;  /* 0x0000001bff1b723e */ /* 0x000fca00024050ff */
[----:B------:R4:W-:Y:S01]  /*2d70*/  @P1 STG.E desc[UR40][R12.64+0x4], R27 ;  /* 0x0000041b0c001986 */ /* 0x0009e2000c101928 */
[----:B------:R-:W-:Y:S05]  /*2d80*/  @!P2 BRA `(.L_x_35) ;  /* 0x000000000004a947 */ /* 0x000fea0003800000 */
[----:B------:R0:W5:Y:S02]  /*2d90*/  LDG.E.LTC128B R24, desc[UR40][R4.64+0x20] ;  /* 0x0000202804187981 */ /* 0x000164000c1e1920 */
.L_x_35:
[----:B------:R-:W-:Y:S05]  /*2da0*/  BSYNC B1 ;  /* 0x0000000000017941 */ /* 0x000fea0003800000 */
.L_x_34:
        /* <DEDUP_REMOVED lines=10> */
.L_x_37:
[----:B------:R-:W-:Y:S05]  /*2e50*/  BSYNC B1 ;  /* 0x0000000000017941 */ /* 0x000fea0003800000 */
.L_x_36:
[----:B0----5:R-:W-:Y:S01]  /*2e60*/  LOP3.LUT R7, R24, 0xffffe000, RZ, 0xc0, !PT ;  /* 0xffffe00018077812 */ /* 0x021fe200078ec0ff */
[----:B------:R-:W-:Y:S01]  /*2e70*/  BSSY B1, `(.L_x_38) ;  /* 0x0000008000017945 */ /* 0x000fe20003800000 */
[----:B------:R-:W-:-:S03]  /*2e80*/  ISETP.GT.AND P0, PT, R3, 0x8, P0 ;  /* 0x000000080300780c */ /* 0x000fc60000704270 */
[----:B------:R-:W-:-:S04]  /*2e90*/  FMUL R14, R7, R56 ;  /* 0x00000038070e7220 */ /* 0x000fc80000400000 */
[----:B------:R-:W-:-:S05]  /*2ea0*/  FFMA R29, R29, R19, R14 ;  /* 0x000000131d1d7223 */ /* 0x000fca000000000e */
[----:B------:R-:W-:-:S05]  /*2eb0*/  F2FP.TF32.F32.PACK_B R29, R29 ;  /* 0x0000001dff1d723e */ /* 0x000fca00024050ff */
[----:B------:R0:W-:Y:S01]  /*2ec0*/  @P3 STG.E desc[UR40][R8.64+0x24], R29 ;  /* 0x0000241d08003986 */ /* 0x0001e2000c101928 */
[----:B------:R-:W-:Y:S05]  /*2ed0*/  @!P0 BRA `(.L_x_39) ;  /* 0x0000000000048947 */ /* 0x000fea0003800000 */
[----:B------:R0:W5:Y:S02]  /*2ee0*/  LDG.E.LTC128B R24, desc[UR40][R10.64+0x20] ;  /* 0x000020280a187981 */ /* 0x000164000c1e1920 */
.L_x_39:
[----:B------:R-:W-:Y:S05]  /*2ef0*/  BSYNC B1 ;  /* 0x0000000000017941 */ /* 0x000fea0003800000 */
.L_x_38:
[----:B-----5:R-:W-:Y:S01]  /*2f00*/  LOP3.LUT R7, R24, 0xffffe000, RZ, 0xc0, !PT ;  /* 0xffffe00018077812 */ /* 0x020fe200078ec0ff */
        /* <DEDUP_REMOVED lines=8> */
.L_x_41:
[----:B------:R-:W-:Y:S05]  /*2f90*/  BSYNC B1 ;  /* 0x0000000000017941 */ /* 0x000fea0003800000 */
.L_x_40:
[----:B0----5:R-:W-:Y:S01]  /*2fa0*/  LOP3.LUT R7, R24, 0xffffe000, RZ, 0xc0, !PT ;  /* 0xffffe00018077812 */ /* 0x021fe200078ec0ff */
        /* <DEDUP_REMOVED lines=9> */
.L_x_43:
[----:B------:R-:W-:Y:S05]  /*3040*/  BSYNC B1 ;  /* 0x0000000000017941 */ /* 0x000fea0003800000 */
.L_x_42:
        /* <DEDUP_REMOVED lines=10> */
.L_x_45:
[----:B------:R-:W-:Y:S05]  /*30f0*/  BSYNC B1 ;  /* 0x0000000000017941 */ /* 0x000fea0003800000 */
.L_x_44:
        /* <DEDUP_REMOVED lines=9> */
.L_x_47:
[----:B------:R-:W-:Y:S05]  /*3190*/  BSYNC B1 ;  /* 0x0000000000017941 */ /* 0x000fea0003800000 */
.L_x_46:
        /* <DEDUP_REMOVED lines=9> */
.L_x_49:
[----:B------:R-:W-:Y:S05]  /*3230*/  BSYNC B1 ;  /* 0x0000000000017941 */ /* 0x000fea0003800000 */
.L_x_48:
        /* <DEDUP_REMOVED lines=10> */
.L_x_51:
[----:B------:R-:W-:Y:S05]  /*32e0*/  BSYNC B1 ;  /* 0x0000000000017941 */ /* 0x000fea0003800000 */
.L_x_50:
        /* <DEDUP_REMOVED lines=10> */
.L_x_53:
[----:B------:R-:W-:Y:S05]  /*3390*/  BSYNC B1 ;  /* 0x0000000000017941 */ /* 0x000fea0003800000 */
.L_x_52:
        /* <DEDUP_REMOVED lines=9> */
.L_x_55:
[----:B------:R-:W-:Y:S05]  /*3430*/  BSYNC B1 ;  /* 0x0000000000017941 */ /* 0x000fea0003800000 */
.L_x_54:
        /* <DEDUP_REMOVED lines=9> */
.L_x_57:
[----:B------:R-:W-:Y:S05]  /*34d0*/  BSYNC B1 ;  /* 0x0000000000017941 */ /* 0x000fea0003800000 */
.L_x_56:
        /* <DEDUP_REMOVED lines=10> */
.L_x_59:
[----:B------:R-:W-:Y:S05]  /*3580*/  BSYNC B1 ;  /* 0x0000000000017941 */ /* 0x000fea0003800000 */
.L_x_58:
        /* <DEDUP_REMOVED lines=10> */
.L_x_61:
[----:B------:R-:W-:Y:S05]  /*3630*/  BSYNC B1 ;  /* 0x0000000000017941 */ /* 0x000fea0003800000 */
.L_x_60:
        /* <DEDUP_REMOVED lines=9> */
.L_x_63:
[----:B------:R-:W-:Y:S05]  /*36d0*/  BSYNC B1 ;  /* 0x0000000000017941 */ /* 0x000fea0003800000 */
.L_x_62:
        /* <DEDUP_REMOVED lines=9> */
.L_x_65:
[----:B------:R-:W-:Y:S05]  /*3770*/  BSYNC B1 ;  /* 0x0000000000017941 */ /* 0x000fea0003800000 */
.L_x_64:
        /* <DEDUP_REMOVED lines=10> */
.L_x_67:
[----:B------:R-:W-:Y:S05]  /*3820*/  BSYNC B1 ;  /* 0x0000000000017941 */ /* 0x000fea0003800000 */
.L_x_66:
        /* <DEDUP_REMOVED lines=10> */
.L_x_69:
[----:B------:R-:W-:Y:S05]  /*38d0*/  BSYNC B1 ;  /* 0x0000000000017941 */ /* 0x000fea0003800000 */
.L_x_68:
        /* <DEDUP_REMOVED lines=9> */
.L_x_71:
[----:B------:R-:W-:Y:S05]  /*3970*/  BSYNC B1 ;  /* 0x0000000000017941 */ /* 0x000fea0003800000 */
.L_x_70:
        /* <DEDUP_REMOVED lines=9> */
.L_x_73:
[----:B------:R-:W-:Y:S05]  /*3a10*/  BSYNC B1 ;  /* 0x0000000000017941 */ /* 0x000fea0003800000 */
.L_x_72:
        /* <DEDUP_REMOVED lines=10> */
.L_x_75:
[----:B------:R-:W-:Y:S05]  /*3ac0*/  BSYNC B1 ;  /* 0x0000000000017941 */ /* 0x000fea0003800000 */
.L_x_74:
        /* <DEDUP_REMOVED lines=10> */
.L_x_77:
[----:B------:R-:W-:Y:S05]  /*3b70*/  BSYNC B1 ;  /* 0x0000000000017941 */ /* 0x000fea0003800000 */
.L_x_76:
        /* <DEDUP_REMOVED lines=9> */
.L_x_79:
[----:B------:R-:W-:Y:S05]  /*3c10*/  BSYNC B1 ;  /* 0x0000000000017941 */ /* 0x000fea0003800000 */
.L_x_78:
        /* <DEDUP_REMOVED lines=9> */
.L_x_81:
[----:B------:R-:W-:Y:S05]  /*3cb0*/  BSYNC B1 ;  /* 0x0000000000017941 */ /* 0x000fea0003800000 */
.L_x_80:
        /* <DEDUP_REMOVED lines=10> */
.L_x_83:
[----:B------:R-:W-:Y:S05]  /*3d60*/  BSYNC B1 ;  /* 0x0000000000017941 */ /* 0x000fea0003800000 */
.L_x_82:
[----:B-----5:R-:W-:Y:S01]  /*3d70*/  LOP3.LUT R7, R24, 0xffffe000, RZ, 0xc0, !PT ;  /* 0xffffe00018077812 */ /* 0x020fe200078ec0ff */
[----:B------:R-:W-:Y:S01]  /*3d80*/  BSSY B1, `(.L_x_84) ;  /* 0x000000b000017945 */ /* 0x000fe20003800000 */
[----:B------:R-:W-:Y:S01]  /*3d90*/  ISETP.GT.AND P1, PT, R6, 0x39, PT ;  /* 0x000000390600780c */ /* 0x000fe20003f24270 */
[----:B------:R-:W-:Y:S02]  /*3da0*/  @P2 IMAD.MOV.U32 R6, RZ, RZ, R8 ;  /* 0x000000ffff062224 */ /* 0x000fe400078e0008 */
[----:B------:R-:W-:Y:S01]  /*3db0*/  FMUL R7, R7, R56 ;  /* 0x0000003807077220 */ /* 0x000fe20000400000 */
[----:B------:R-:W-:-:S03]  /*3dc0*/  ISETP.GT.AND P3, PT, R3, RZ, P1 ;  /* 0x000000ff0300720c */ /* 0x000fc60000f64270 */
[----:B------:R-:W-:Y:S01]  /*3dd0*/  FFMA R15, R52, R19, R7 ;  /* 0x00000013340f7223 */ /* 0x000fe20000000007 */
[----:B------:R-:W-:-:S04]  /*3de0*/  @P2 IMAD.MOV.U32 R7, RZ, RZ, R9 ;  /* 0x000000ffff072224 */ /* 0x000fc800078e0009 */
[----:B------:R-:W-:-:S05]  /*3df0*/  F2FP.TF32.F32.PACK_B R15, R15 ;  /* 0x0000000fff0f723e */ /* 0x000fca00024050ff */
[----:B------:R0:W-:Y:S01]  /*3e00*/  @P2 STG.E desc[UR40][R6.64+0xe0], R15 ;  /* 0x0000e00f06002986 */ /* 0x0001e2000c101928 */
[----:B------:R-:W-:Y:S05]  /*3e10*/  @!P3 BRA `(.L_x_85) ;  /* 0x000000000004b947 */ /* 0x000fea0003800000 */
[----:B------:R0:W5:Y:S02]  /*3e20*/  LDG.E.LTC128B R24, desc[UR40][R4.64+0xe4] ;  /* 0x0000e42804187981 */ /* 0x000164000c1e1920 */
.L_x_85:
[----:B------:R-:W-:Y:S05]  /*3e30*/  BSYNC B1 ;  /* 0x0000000000017941 */ /* 0x000fea0003800000 */
.L_x_84:
[----:B01---5:R-:W-:Y:S01]  /*3e40*/  LOP3.LUT R5, R24, 0xffffe000, RZ, 0xc0, !PT ;  /* 0xffffe00018057812 */ /* 0x023fe200078ec0ff */
        /* <DEDUP_REMOVED lines=8> */
.L_x_87:
[----:B------:R-:W-:Y:S05]  /*3ed0*/  BSYNC B1 ;  /* 0x0000000000017941 */ /* 0x000fea0003800000 */
.L_x_86:
[----:B-----5:R-:W-:Y:S01]  /*3ee0*/  LOP3.LUT R5, R24, 0xffffe000, RZ, 0xc0, !PT ;  /* 0xffffe00018057812 */ /* 0x020fe200078ec0ff */
[----:B------:R-:W-:Y:S01]  /*3ef0*/  @P0 IMAD.MOV.U32 R4, RZ, RZ, R12 ;  /* 0x000000ffff040224 */ /* 0x000fe200078e000c */
[----:B------:R-:W-:Y:S01]  /*3f00*/  ISETP.GT.AND P1, PT, R3, 0x8, P1 ;  /* 0x000000080300780c */ /* 0x000fe20000f24270 */
[----:B------:R-:W-:Y:S02]  /*3f10*/  BSSY B1, `(.L_x_88) ;  /* 0x0000008000017945 */ /* 0x000fe40003800000 */
[----:B------:R-:W-:-:S04]  /*3f20*/  FMUL R5, R5, R56 ;  /* 0x0000003805057220 */ /* 0x000fc80000400000 */
[----:B------:R-:W-:Y:S01]  /*3f30*/  FFMA R7, R54, R19, R5 ;  /* 0x0000001336077223 */ /* 0x000fe20000000005 */
[----:B------:R-:W-:-:S04]  /*3f40*/  @P0 IMAD.MOV.U32 R5, RZ, RZ, R13 ;  /* 0x000000ffff050224 */ /* 0x000fc800078e000d */
[----:B------:R-:W-:-:S05]  /*3f50*/  F2FP.TF32.F32.PACK_B R7, R7 ;  /* 0x00000007ff07723e */ /* 0x000fca00024050ff */
[----:B------:R0:W-:Y:S01]  /*3f60*/  @P0 STG.E desc[UR40][R4.64+0xe0], R7 ;  /* 0x0000e00704000986 */ /* 0x0001e2000c101928 */
[----:B------:R-:W-:Y:S05]  /*3f70*/  @!P1 BRA `(.L_x_89) ;  /* 0x0000000000049947 */ /* 0x000fea0003800000 */
[----:B------:R0:W5:Y:S02]  /*3f80*/  LDG.E.LTC128B R24, desc[UR40][R10.64+0xe4] ;  /* 0x0000e4280a187981 */ /* 0x000164000c1e1920 */
.L_x_89:
[----:B------:R-:W-:Y:S05]  /*3f90*/  BSYNC B1 ;  /* 0x0000000000017941 */ /* 0x000fea0003800000 */
.L_x_88:
[----:B------:R-:W-:Y:S05]  /*3fa0*/  @!P1 BRA `(.L_x_90) ;  /* 0x0000000800909947 */ /* 0x000fea0003800000 */
[----:B-----5:R-:W-:-:S05]  /*3fb0*/  LOP3.LUT R3, R24, 0xffffe000, RZ, 0xc0, !PT ;  /* 0xffffe00018037812 */ /* 0x020fca00078ec0ff */
[----:B0-----:R-:W-:-:S04]  /*3fc0*/  FMUL R4, R3, R56 ;  /* 0x0000003803047220 */ /* 0x001fc80000400000 */
[----:B------:R-:W-:-:S05]  /*3fd0*/  FFMA R55, R55, R19, R4 ;  /* 0x0000001337377223 */ /* 0x000fca0000000004 */
[----:B------:R-:W-:-:S05]  /*3fe0*/  F2FP.TF32.F32.PACK_B R55, R55 ;  /* 0x00000037ff37723e */ /* 0x000fca00024050ff */
[----:B------:R0:W-:Y:S01]  /*3ff0*/  STG.E desc[UR40][R12.64+0xe4], R55 ;  /* 0x0000e4370c007986 */ /* 0x0001e2000c101928 */
[----:B------:R-:W-:Y:S05]  /*4000*/  BRA `(.L_x_90) ;  /* 0x0000000800787947 */ /* 0x000fea0003800000 */
.L_x_29:
[----:B------:R-:W-:Y:S01]  /*4010*/  ISETP.GT.AND P4, PT, R6, 0x1, PT ;  /* 0x000000010600780c */ /* 0x000fe20003f84270 */
[----:B------:R-:W-:Y:S01]  /*4020*/  ULDC.64 UR4, c[0x0][0x5c0] ;  /* 0x0001700000047ab9 */ /* 0x000fe20000000a00 */
[-C--:B------:R-:W-:Y:S01]  /*4030*/  FMUL R7, R24, R19.reuse ;  /* 0x0000001318077220 */ /* 0x080fe20000400000 */
[----:B------:R-:W-:Y:S01]  /*4040*/  LEA R4, P3, R70, UR4, 0x2 ;  /* 0x0000000446047c11 */ /* 0x000fe2000f8610ff */
[-C--:B------:R-:W-:Y:S01]  /*4050*/  FMUL R25, R25, R19.reuse ;  /* 0x0000001319197220 */ /* 0x080fe20000400000 */
[----:B------:R-:W-:Y:S01]  /*4060*/  ISETP.GT.AND P1, PT, R3, RZ, P4 ;  /* 0x000000ff0300720c */ /* 0x000fe20002724270 */
[-C--:B------:R-:W-:Y:S01]  /*4070*/  FMUL R11, R26, R19.reuse ;  /* 0x000000131a0b7220 */ /* 0x080fe20000400000 */
[----:B------:R-:W-:Y:S01]  /*4080*/  LEA.HI.X R5, R70, UR5, R81, 0x2, P3 ;  /* 0x0000000546057c11 */ /* 0x000fe200098f1451 */
[----:B------:R-:W-:Y:S01]  /*4090*/  FMUL R27, R27, R19 ;  /* 0x000000131b1b7220 */ /* 0x000fe20000400000 */
[----:B------:R-:W-:Y:S01]  /*40a0*/  F2FP.TF32.F32.PACK_B R7, R7 ;  /* 0x00000007ff07723e */ /* 0x000fe200024050ff */
[----:B------:R-:W-:Y:S01]  /*40b0*/  FMUL R29, R29, R19 ;  /* 0x000000131d1d7220 */ /* 0x000fe20000400000 */
[----:B------:R-:W-:Y:S01]  /*40c0*/  F2FP.TF32.F32.PACK_B R25, R25 ;  /* 0x00000019ff19723e */ /* 0x000fe200024050ff */
[-C--:B------:R-:W-:Y:S01]  /*40d0*/  FMUL R31, R31, R19.reuse ;  /* 0x000000131f1f7220 */ /* 0x080fe20000400000 */
[C---:B------:R-:W-:Y:S01]  /*40e0*/  SHF.L.U64.HI R9, R57.reuse, 0x2, R58 ;  /* 0x0000000239097819 */ /* 0x040fe2000001023a */
[----:B------:R0:W-:Y:S01]  /*40f0*/  @P2 STG.E desc[UR40][R4.64], R7 ;  /* 0x0000000704002986 */ /* 0x0001e2000c101928 */
[----:B------:R-:W-:Y:S01]  /*4100*/  LEA R8, P3, R57, R4, 0x2 ;  /* 0x0000000439087211 */ /* 0x000fe200078610ff */
[-C--:B------:R-:W-:Y:S01]  /*4110*/  FMUL R13, R32, R19.reuse ;  /* 0x00000013200d7220 */ /* 0x080fe20000400000 */
[C---:B------:R-:W-:Y:S01]  /*4120*/  ISETP.GT.AND P2, PT, R6.reuse, 0x8, PT ;  /* 0x000000080600780c */ /* 0x040fe20003f44270 */
[----:B------:R-:W-:Y:S01]  /*4130*/  @P1 STG.E desc[UR40][R4.64+0x4], R25 ;  /* 0x0000041904001986 */ /* 0x000fe2000c101928 */
[----:B------:R-:W-:Y:S01]  /*4140*/  ISETP.GT.AND P1, PT, R6, 0x9, PT ;  /* 0x000000090600780c */ /* 0x000fe20003f24270 */
[----:B------:R-:W-:Y:S01]  /*4150*/  IMAD.X R9, R9, 0x1, R5, P3 ;  /* 0x0000000109097824 */ /* 0x000fe200018e0605 */
[----:B------:R-:W-:Y:S01]  /*4160*/  ISETP.GT.AND P0, PT, R3, 0x8, P0 ;  /* 0x000000080300780c */ /* 0x000fe20000704270 */
[-C--:B------:R-:W-:Y:S01]  /*4170*/  FMUL R33, R33, R19.reuse ;  /* 0x0000001321217220 */ /* 0x080fe20000400000 */
[----:B------:R-:W-:Y:S01]  /*4180*/  ISETP.GT.AND P4, PT, R3, 0x8, P4 ;  /* 0x000000080300780c */ /* 0x000fe20002784270 */
[-C--:B------:R-:W-:Y:S01]  /*4190*/  FMUL R35, R35, R19.reuse ;  /* 0x0000001323237220 */ /* 0x080fe20000400000 */
[C---:B------:R-:W-:Y:S01]  /*41a0*/  ISETP.GT.AND P5, PT, R3.reuse, RZ, P2 ;  /* 0x000000ff0300720c */ /* 0x040fe200017a4270 */
[-C--:B0-----:R-:W-:Y:S01]  /*41b0*/  FMUL R7, R28, R19.reuse ;  /* 0x000000131c077220 */ /* 0x081fe20000400000 */
[----:B------:R-:W-:Y:S01]  /*41c0*/  ISETP.GT.AND P3, PT, R3, RZ, P1 ;  /* 0x000000ff0300720c */ /* 0x000fe20000f64270 */
[----:B------:R-:W-:Y:S01]  /*41d0*/  FMUL R37, R37, R19 ;  /* 0x0000001325257220 */ /* 0x000fe20000400000 */
[----:B------:R-:W-:Y:S01]  /*41e0*/  F2FP.TF32.F32.PACK_B R11, R11 ;  /* 0x0000000bff0b723e */ /* 0x000fe200024050ff */
[----:B------:R-:W-:Y:S01]  /*41f0*/  FMUL R39, R39, R19 ;  /* 0x0000001327277220 */ /* 0x000fe20000400000 */
[----:B------:R-:W-:Y:S01]  /*4200*/  F2FP.TF32.F32.PACK_B R27, R27 ;  /* 0x0000001bff1b723e */ /* 0x000fe200024050ff */
[----:B------:R-:W-:Y:S01]  /*4210*/  FMUL R41, R41, R19 ;  /* 0x0000001329297220 */ /* 0x000fe20000400000 */
[----:B------:R-:W-:Y:S01]  /*4220*/  F2FP.TF32.F32.PACK_B R7, R7 ;  /* 0x00000007ff07723e */ /* 0x000fe200024050ff */
[----:B------:R0:W-:Y:S01]  /*4230*/  @P0 STG.E desc[UR40][R8.64], R11 ;  /* 0x0000000b08000986 */ /* 0x0001e2000c101928 */
[----:B------:R-:W-:Y:S01]  /*4240*/  F2FP.TF32.F32.PACK_B R29, R29 ;  /* 0x0000001dff1d723e */ /* 0x000fe200024050ff */
[-C--:B------:R-:W-:Y:S01]  /*4250*/  FMUL R43, R43, R19.reuse ;  /* 0x000000132b2b7220 */ /* 0x080fe20000400000 */
[C---:B------:R-:W-:Y:S01]  /*4260*/  ISETP.GT.AND P0, PT, R6.reuse, 0x10, PT ;  /* 0x000000100600780c */ /* 0x040fe20003f04270 */
[----:B------:R-:W-:Y:S01]  /*4270*/  @P4 STG.E desc[UR40][R8.64+0x4], R27 ;  /* 0x0000041b08004986 */ /* 0x000fe2000c101928 */
[----:B------:R-:W-:Y:S01]  /*4280*/  ISETP.GT.AND P2, PT, R3, 0x8, P2 ;  /* 0x000000080300780c */ /* 0x000fe20001744270 */
[-C--:B------:R-:W-:Y:S01]  /*4290*/  FMUL R45, R45, R19.reuse ;  /* 0x000000132d2d7220 */ /* 0x080fe20000400000 */
[C---:B------:R-:W-:Y:S01]  /*42a0*/  ISETP.GT.AND P1, PT, R3.reuse, 0x8, P1 ;  /* 0x000000080300780c */ /* 0x040fe20000f24270 */
[----:B------:R1:W-:Y:S01]  /*42b0*/  @P5 STG.E desc[UR40][R4.64+0x20], R7 ;  /* 0x0000200704005986 */ /* 0x0003e2000c101928 */
[----:B------:R-:W-:Y:S01]  /*42c0*/  ISETP.GT.AND P5, PT, R3, RZ, P0 ;  /* 0x000000ff0300720c */ /* 0x000fe200007a4270 */
[----:B------:R-:W-:Y:S01]  /*42d0*/  FMUL R47, R47, R19 ;  /* 0x000000132f2f7220 */ /* 0x000fe20000400000 */
[----:B------:R-:W-:Y:S01]  /*42e0*/  F2FP.TF32.F32.PACK_B R31, R31 ;  /* 0x0000001fff1f723e */ /* 0x000fe200024050ff */
[----:B------:R-:W-:Y:S01]  /*42f0*/  @P3 STG.E desc[UR40][R4.64+0x24], R29 ;  /* 0x0000241d04003986 */ /* 0x000fe2000c101928 */
[----:B------:R-:W-:Y:S01]  /*4300*/  ISETP.GT.AND P3, PT, R6, 0x11, PT ;  /* 0x000000110600780c */ /* 0x000fe20003f64270 */
[----:B0-----:R-:W-:Y:S01]  /*4310*/  FMUL R11, R30, R19 ;  /* 0x000000131e0b7220 */ /* 0x001fe20000400000 */
[----:B------:R-:W-:Y:S01]  /*4320*/  F2FP.TF32.F32.PACK_B R13, R13 ;  /* 0x0000000dff0d723e */ /* 0x000fe200024050ff */
[-C--:B------:R-:W-:Y:S01]  /*4330*/  FMUL R49, R49, R19.reuse ;  /* 0x0000001331317220 */ /* 0x080fe20000400000 */
[----:B------:R-:W-:Y:S01]  /*4340*/  ISETP.GT.AND P4, PT, R3, RZ, P3 ;  /* 0x000000ff0300720c */ /* 0x000fe20001f84270 */
[----:B------:R-:W-:Y:S01]  /*4350*/  FMUL R15, R50, R19 ;  /* 0x00000013320f7220 */ /* 0x000fe20000400000 */
[----:B------:R-:W-:Y:S01]  /*4360*/  F2FP.TF32.F32.PACK_B R11, R11 ;  /* 0x0000000bff0b723e */ /* 0x000fe200024050ff */
[----:B-1----:R-:W-:Y:S01]  /*4370*/  FMUL R7, R34, R19 ;  /* 0x0000001322077220 */ /* 0x002fe20000400000 */
[----:B------:R-:W-:Y:S01]  /*4380*/  F2FP.TF32.F32.PACK_B R33, R33 ;  /* 0x00000021ff21723e */ /* 0x000fe200024050ff */
[-C--:B------:R-:W-:Y:S01]  /*4390*/  FMUL R51, R51, R19.reuse ;  /* 0x0000001333337220 */ /* 0x080fe20000400000 */
[----:B------:R-:W-:Y:S01]  /*43a0*/  ISETP.GT.AND P0, PT, R3, 0x8, P0 ;  /* 0x000000080300780c */ /* 0x000fe20000704270 */
[----:B------:R0:W-:Y:S01]  /*43b0*/  @P2 STG.E desc[UR40][R8.64+0x20], R11 ;  /* 0x0000200b08002986 */ /* 0x0001e2000c101928 */
[----:B------:R-:W-:Y:S01]  /*43c0*/  ISETP.GT.AND P2, PT, R6, 0x19, PT ;  /* 0x000000190600780c */ /* 0x000fe20003f44270 */
[----:B------:R-:W-:Y:S01]  /*43d0*/  FMUL R21, R52, R19 ;  /* 0x0000001334157220 */ /* 0x000fe20000400000 */
[----:B------:R-:W-:Y:S01]  /*43e0*/  F2FP.TF32.F32.PACK_B R7, R7 ;  /* 0x00000007ff07723e */ /* 0x000fe200024050ff */
[----:B------:R-:W-:Y:S01]  /*43f0*/  @P1 STG.E desc[UR40][R8.64+0x24], R31 ;  /* 0x0000241f08001986 */ /* 0x000fe2000c101928 */
[----:B------:R-:W-:Y:S01]  /*4400*/  ISETP.GT.AND P1, PT, R6, 0x18, PT ;  /* 0x000000180600780c */ /* 0x000fe20003f24270 */
[----:B------:R-:W-:Y:S01]  /*4410*/  FMUL R53, R53, R19 ;  /* 0x0000001335357220 */ /* 0x000fe20000400000 */
[----:B------:R-:W-:Y:S01]  /*4420*/  F2FP.TF32.F32.PACK_B R35, R35 ;  /* 0x00000023ff23723e */ /* 0x000fe200024050ff */
[----:B------:R1:W-:Y:S01]  /*4430*/  @P5 STG.E desc[UR40][R4.64+0x40], R13 ;  /* 0x0000400d04005986 */ /* 0x0003e2000c101928 */
[----:B------:R-:W-:Y:S01]  /*4440*/  ISETP.GT.AND P5, PT, R3, RZ, P1 ;  /* 0x000000ff0300720c */ /* 0x000fe20000fa4270 */
[----:B------:R-:W-:Y:S01]  /*4450*/  FMUL R55, R55, R19 ;  /* 0x0000001337377220 */ /* 0x000fe20000400000 */
[----:B------:R-:W-:Y:S01]  /*4460*/  F2FP.TF32.F32.PACK_B R37, R37 ;  /* 0x00000025ff25723e */ /* 0x000fe200024050ff */
[----:B------:R-:W-:Y:S01]  /*4470*/  @P4 STG.E desc[UR40][R4.64+0x44], R33 ;  /* 0x0000442104004986 */ /* 0x000fe2000c101928 */
[C---:B------:R-:W-:Y:S01]  /*4480*/  ISETP.GT.AND P4, PT, R3.reuse, 0x8, P3 ;  /* 0x000000080300780c */ /* 0x040fe20001f84270 */
[----:B0-----:R-:W-:Y:S01]  /*4490*/  FMUL R11, R36, R19 ;  /* 0x00000013240b7220 */ /* 0x001fe20000400000 */
[----:B------:R-:W-:Y:S01]  /*44a0*/  ISETP.GT.AND P3, PT, R3, RZ, P2 ;  /* 0x000000ff0300720c */ /* 0x000fe20001764270 */
[----:B------:R0:W-:Y:S01]  /*44b0*/  @P0 STG.E desc[UR40][R8.64+0x40], R7 ;  /* 0x0000400708000986 */ /* 0x0001e2000c101928 */
[----:B------:R-:W-:-:S02]  /*44c0*/  ISETP.GT.AND P0, PT, R6, 0x20, PT ;  /* 0x000000200600780c */ /* 0x000fc40003f04270 */
[----:B------:R-:W-:Y:S01]  /*44d0*/  F2FP.TF32.F32.PACK_B R11, R11 ;  /* 0x0000000bff0b723e */ /* 0x000fe200024050ff */
[----:B-1----:R-:W-:Y:S01]  /*44e0*/  FMUL R13, R40, R19 ;  /* 0x00000013280d7220 */ /* 0x002fe20000400000 */
[C---:B------:R-:W-:Y:S02]  /*44f0*/  ISETP.GT.AND P1, PT, R3.reuse, 0x8, P1 ;  /* 0x000000080300780c */ /* 0x040fe40000f24270 */
[----:B------:R-:W-:Y:S02]  /*4500*/  F2FP.TF32.F32.PACK_B R39, R39 ;  /* 0x00000027ff27723e */ /* 0x000fe400024050ff */
[----:B------:R-:W-:Y:S01]  /*4510*/  F2FP.TF32.F32.PACK_B R13, R13 ;  /* 0x0000000dff0d723e */ /* 0x000fe200024050ff */
[----:B------:R-:W-:Y:S01]  /*4520*/  @P4 STG.E desc[UR40][R8.64+0x44], R35 ;  /* 0x0000442308004986 */ /* 0x000fe2000c101928 */
[C---:B------:R-:W-:Y:S01]  /*4530*/  ISETP.GT.AND P4, PT, R3.reuse, 0x8, P2 ;  /* 0x000000080300780c */ /* 0x040fe20001784270 */
[----:B0-----:R-:W-:Y:S01]  /*4540*/  FMUL R7, R38, R19 ;  /* 0x0000001326077220 */ /* 0x001fe20000400000 */
[----:B------:R-:W-:Y:S01]  /*4550*/  ISETP.GT.AND P2, PT, R6, 0x21, PT ;  /* 0x000000210600780c */ /* 0x000fe20003f44270 */
[----:B------:R0:W-:Y:S01]  /*4560*/  @P5 STG.E desc[UR40][R4.64+0x60], R11 ;  /* 0x0000600b04005986 */ /* 0x0001e2000c101928 */
[----:B------:R-:W-:-:S02]  /*4570*/  ISETP.GT.AND P5, PT, R3, RZ, P0 ;  /* 0x000000ff0300720c */ /* 0x000fc400007a4270 */
[----:B------:R-:W-:Y:S01]  /*4580*/  F2FP.TF32.F32.PACK_B R7, R7 ;  /* 0x00000007ff07723e */ /* 0x000fe200024050ff */
[----:B------:R-:W-:Y:S01]  /*4590*/  @P3 STG.E desc[UR40][R4.64+0x64], R37 ;  /* 0x0000642504003986 */ /* 0x000fe2000c101928 */
[C---:B------:R-:W-:Y:S02]  /*45a0*/  ISETP.GT.AND P3, PT, R3.reuse, RZ, P2 ;  /* 0x000000ff0300720c */ /* 0x040fe40001764270 */
[----:B------:R-:W-:Y:S01]  /*45b0*/  F2FP.TF32.F32.PACK_B R41, R41 ;  /* 0x00000029ff29723e */ /* 0x000fe200024050ff */
[----:B------:R1:W-:Y:S01]  /*45c0*/  @P1 STG.E desc[UR40][R8.64+0x60], R7 ;  /* 0x0000600708001986 */ /* 0x0003e2000c101928 */
[----:B------:R-:W-:Y:S02]  /*45d0*/  ISETP.GT.AND P0, PT, R3, 0x8, P0 ;  /* 0x000000080300780c */ /* 0x000fe40000704270 */
[----:B------:R-:W-:Y:S01]  /*45e0*/  F2FP.TF32.F32.PACK_B R43, R43 ;  /* 0x0000002bff2b723e */ /* 0x000fe200024050ff */
[----:B------:R-:W-:Y:S01]  /*45f0*/  @P4 STG.E desc[UR40][R8.64+0x64], R39 ;  /* 0x0000642708004986 */ /* 0x000fe2000c101928 */
[----:B------:R-:W-:Y:S01]  /*4600*/  ISETP.GT.AND P4, PT, R6, 0x28, PT ;  /* 0x000000280600780c */ /* 0x000fe20003f84270 */
[----:B0-----:R-:W-:Y:S01]  /*4610*/  FMUL R11, R44, R19 ;  /* 0x000000132c0b7220 */ /* 0x001fe20000400000 */
[----:B------:R-:W-:Y:S01]  /*4620*/  F2FP.TF32.F32.PACK_B R45, R45 ;  /* 0x0000002dff2d723e */ /* 0x000fe200024050ff */
[----:B------:R0:W-:Y:S01]  /*4630*/  @P5 STG.E desc[UR40][R4.64+0x80], R13 ;  /* 0x0000800d04005986 */ /* 0x0001e2000c101928 */
[----:B------:R-:W-:-:S02]  /*4640*/  ISETP.GT.AND P5, PT, R6, 0x29, PT ;  /* 0x000000290600780c */ /* 0x000fc40003fa4270 */
[----:B------:R-:W-:Y:S01]  /*4650*/  F2FP.TF32.F32.PACK_B R11, R11 ;  /* 0x0000000bff0b723e */ /* 0x000fe200024050ff */
[----:B------:R-:W-:Y:S01]  /*4660*/  @P3 STG.E desc[UR40][R4.64+0x84], R41 ;  /* 0x0000842904003986 */ /* 0x000fe2000c101928 */
[C---:B------:R-:W-:Y:S01]  /*4670*/  ISETP.GT.AND P3, PT, R3.reuse, 0x8, P2 ;  /* 0x000000080300780c */ /* 0x040fe20001764270 */
[-C--:B-1----:R-:W-:Y:S01]  /*4680*/  FMUL R7, R42, R19.reuse ;  /* 0x000000132a077220 */ /* 0x082fe20000400000 */
[C---:B------:R-:W-:Y:S02]  /*4690*/  ISETP.GT.AND P2, PT, R3.reuse, RZ, P4 ;  /* 0x000000ff0300720c */ /* 0x040fe40002744270 */
[C---:B------:R-:W-:Y:S02]  /*46a0*/  ISETP.GT.AND P1, PT, R3.reuse, RZ, P5 ;  /* 0x000000ff0300720c */ /* 0x040fe40002f24270 */
[----:B------:R-:W-:Y:S01]  /*46b0*/  ISETP.GT.AND P4, PT, R3, 0x8, P4 ;  /* 0x000000080300780c */ /* 0x000fe20002784270 */
[----:B0-----:R-:W-:Y:S01]  /*46c0*/  FMUL R13, R46, R19 ;  /* 0x000000132e0d7220 */ /* 0x001fe20000400000 */
[----:B------:R-:W-:-:S02]  /*46d0*/  F2FP.TF32.F32.PACK_B R7, R7 ;  /* 0x00000007ff07723e */ /* 0x000fc400024050ff */
[----:B------:R-:W-:Y:S02]  /*46e0*/  ISETP.GT.AND P5, PT, R3, 0x8, P5 ;  /* 0x000000080300780c */ /* 0x000fe40002fa4270 */
[----:B------:R-:W-:Y:S01]  /*46f0*/  F2FP.TF32.F32.PACK_B R13, R13 ;  /* 0x0000000dff0d723e */ /* 0x000fe200024050ff */
[----:B------:R0:W-:Y:S01]  /*4700*/  @P0 STG.E desc[UR40][R8.64+0x80], R7 ;  /* 0x0000800708000986 */ /* 0x0001e2000c101928 */
[C---:B------:R-:W-:Y:S02]  /*4710*/  ISETP.GT.AND P0, PT, R6.reuse, 0x39, PT ;  /* 0x000000390600780c */ /* 0x040fe40003f04270 */
[----:B------:R-:W-:Y:S01]  /*4720*/  F2FP.TF32.F32.PACK_B R47, R47 ;  /* 0x0000002fff2f723e */ /* 0x000fe200024050ff */
[----:B------:R-:W-:Y:S01]  /*4730*/  @P3 STG.E desc[UR40][R8.64+0x84], R43 ;  /* 0x0000842b08003986 */ /* 0x000fe2000c101928 */
[C---:B------:R-:W-:Y:S02]  /*4740*/  ISETP.GT.AND P3, PT, R6.reuse, 0x30, PT ;  /* 0x000000300600780c */ /* 0x040fe40003f64270 */
[----:B------:R-:W-:Y:S01]  /*4750*/  F2FP.TF32.F32.PACK_B R49, R49 ;  /* 0x00000031ff31723e */ /* 0x000fe200024050ff */
[----:B------:R1:W-:Y:S01]  /*4760*/  @P2 STG.E desc[UR40][R4.64+0xa0], R11 ;  /* 0x0000a00b04002986 */ /* 0x0003e2000c101928 */
[----:B------:R-:W-:-:S02]  /*4770*/  ISETP.GT.AND P2, PT, R6, 0x31, PT ;  /* 0x000000310600780c */ /* 0x000fc40003f44270 */
[----:B------:R-:W-:Y:S01]  /*4780*/  F2FP.TF32.F32.PACK_B R15, R15 ;  /* 0x0000000fff0f723e */ /* 0x000fe200024050ff */
[----:B------:R-:W-:Y:S01]  /*4790*/  @P1 STG.E desc[UR40][R4.64+0xa4], R45 ;  /* 0x0000a42d04001986 */ /* 0x000fe2000c101928 */
[----:B------:R-:W-:Y:S01]  /*47a0*/  ISETP.GT.AND P1, PT, R6, 0x38, PT ;  /* 0x000000380600780c */ /* 0x000fe20003f24270 */
[----:B------:R-:W-:Y:S01]  /*47b0*/  @P4 IMAD.MOV.U32 R6, RZ, RZ, R8 ;  /* 0x000000ffff064224 */ /* 0x000fe200078e0008 */
[----:B------:R-:W-:Y:S01]  /*47c0*/  F2FP.TF32.F32.PACK_B R51, R51 ;  /* 0x00000033ff33723e */ /* 0x000fe200024050ff */
[----:B0-----:R-:W-:Y:S01]  /*47d0*/  @P4 IMAD.MOV.U32 R7, RZ, RZ, R9 ;  /* 0x000000ffff074224 */ /* 0x001fe200078e0009 */
[----:B------:R-:W-:Y:S02]  /*47e0*/  F2FP.TF32.F32.PACK_B R21, R21 ;  /* 0x00000015ff15723e */ /* 0x000fe400024050ff */
[----:B------:R-:W-:Y:S01]  /*47f0*/  F2FP.TF32.F32.PACK_B R53, R53 ;  /* 0x00000035ff35723e */ /* 0x000fe200024050ff */
[----:B-1----:R-:W-:Y:S01]  /*4800*/  FMUL R11, R48, R19 ;  /* 0x00000013300b7220 */ /* 0x002fe20000400000 */
[----:B------:R0:W-:Y:S01]  /*4810*/  @P4 STG.E desc[UR40][R6.64+0xa0], R13 ;  /* 0x0000a00d06004986 */ /* 0x0001e2000c101928 */
[----:B------:R-:W-:-:S02]  /*4820*/  ISETP.GT.AND P4, PT, R3, RZ, P3 ;  /* 0x000000ff0300720c */ /* 0x000fc40001f84270 */
[----:B------:R-:W-:Y:S02]  /*4830*/  ISETP.GT.AND P3, PT, R3, 0x8, P3 ;  /* 0x000000080300780c */ /* 0x000fe40001f64270 */
[----:B------:R-:W-:Y:S02]  /*4840*/  F2FP.TF32.F32.PACK_B R11, R11 ;  /* 0x0000000bff0b723e */ /* 0x000fe400024050ff */
[----:B------:R-:W-:Y:S01]  /*4850*/  F2FP.TF32.F32.PACK_B R55, R55 ;  /* 0x00000037ff37723e */ /* 0x000fe200024050ff */
[----:B0-----:R-:W-:Y:S02]  /*4860*/  @P5 IMAD.MOV.U32 R6, RZ, RZ, R8 ;  /* 0x000000ffff065224 */ /* 0x001fe400078e0008 */
[----:B------:R-:W-:Y:S01]  /*4870*/  FMUL R13, R54, R19 ;  /* 0x00000013360d7220 */ /* 0x000fe20000400000 */
[----:B------:R-:W-:-:S04]  /*4880*/  @P5 IMAD.MOV.U32 R7, RZ, RZ, R9 ;  /* 0x000000ffff075224 */ /* 0x000fc800078e0009 */
[----:B------:R-:W-:Y:S01]  /*4890*/  F2FP.TF32.F32.PACK_B R13, R13 ;  /* 0x0000000dff0d723e */ /* 0x000fe200024050ff */
[----:B------:R0:W-:Y:S01]  /*48a0*/  @P5 STG.E desc[UR40][R6.64+0xa4], R47 ;  /* 0x0000a42f06005986 */ /* 0x0001e2000c101928 */
[C---:B------:R-:W-:Y:S02]  /*48b0*/  ISETP.GT.AND P5, PT, R3.reuse, RZ, P2 ;  /* 0x000000ff0300720c */ /* 0x040fe400017a4270 */
[C---:B------:R-:W-:Y:S01]  /*48c0*/  ISETP.GT.AND P2, PT, R3.reuse, 0x8, P2 ;  /* 0x000000080300780c */ /* 0x040fe20001744270 */
[----:B------:R-:W-:Y:S01]  /*48d0*/  @P4 STG.E desc[UR40][R4.64+0xc0], R11 ;  /* 0x0000c00b04004986 */ /* 0x000fe2000c101928 */
[C---:B------:R-:W-:Y:S02]  /*48e0*/  ISETP.GT.AND P4, PT, R3.reuse, RZ, P1 ;  /* 0x000000ff0300720c */ /* 0x040fe40000f84270 */
[----:B------:R-:W-:Y:S01]  /*48f0*/  ISETP.GT.AND P1, PT, R3, 0x8, P1 ;  /* 0x000000080300780c */ /* 0x000fe20000f24270 */
[----:B0-----:R-:W-:-:S06]  /*4900*/  @P3 IMAD.MOV.U32 R6, RZ, RZ, R8 ;  /* 0x000000ffff063224 */ /* 0x001fcc00078e0008 */
[----:B------:R-:W-:Y:S01]  /*4910*/  @P5 STG.E desc[UR40][R4.64+0xc4], R49 ;  /* 0x0000c43104005986 */ /* 0x000fe2000c101928 */
[C---:B------:R-:W-:Y:S01]  /*4920*/  ISETP.GT.AND P5, PT, R3.reuse, RZ, P0 ;  /* 0x000000ff0300720c */ /* 0x040fe200007a4270 */
[----:B------:R-:W-:Y:S01]  /*4930*/  @P3 IMAD.MOV.U32 R7, RZ, RZ, R9 ;  /* 0x000000ffff073224 */ /* 0x000fe200078e0009 */
[----:B------:R-:W-:-:S04]  /*4940*/  ISETP.GT.AND P0, PT, R3, 0x8, P0 ;  /* 0x000000080300780c */ /* 0x000fc80000704270 */
[----:B------:R0:W-:Y:S02]  /*4950*/  @P3 STG.E desc[UR40][R6.64+0xc0], R15 ;  /* 0x0000c00f06003986 */ /* 0x0001e4000c101928 */
[----:B0-----:R-:W-:Y:S02]  /*4960*/  @P2 IMAD.MOV.U32 R6, RZ, RZ, R8 ;  /* 0x000000ffff062224 */ /* 0x001fe400078e0008 */
[----:B------:R-:W-:-:S05]  /*4970*/  @P2 IMAD.MOV.U32 R7, RZ, RZ, R9 ;  /* 0x000000ffff072224 */ /* 0x000fca00078e0009 */
[----:B------:R-:W-:Y:S04]  /*4980*/  @P2 STG.E desc[UR40][R6.64+0xc4], R51 ;  /* 0x0000c43306002986 */ /* 0x000fe8000c101928 */
[----:B------:R-:W-:Y:S04]  /*4990*/  @P4 STG.E desc[UR40][R4.64+0xe0], R21 ;  /* 0x0000e01504004986 */ /* 0x000fe8000c101928 */
[----:B------:R0:W-:Y:S02]  /*49a0*/  @P5 STG.E desc[UR40][R4.64+0xe4], R53 ;  /* 0x0000e43504005986 */ /* 0x0001e4000c101928 */
[----:B0-----:R-:W-:-:S02]  /*49b0*/  @P1 IMAD.MOV.U32 R4, RZ, RZ, R8 ;  /* 0x000000ffff041224 */ /* 0x001fc400078e0008 */
[----:B------:R-:W-:-:S05]  /*49c0*/  @P1 IMAD.MOV.U32 R5, RZ, RZ, R9 ;  /* 0x000000ffff051224 */ /* 0x000fca00078e0009 */
[----:B------:R0:W-:Y:S04]  /*49d0*/  @P1 STG.E desc[UR40][R4.64+0xe0], R13 ;  /* 0x0000e00d04001986 */ /* 0x0001e8000c101928 */
[----:B------:R0:W-:Y:S02]  /*49e0*/  @P0 STG.E desc[UR40][R8.64+0xe4], R55 ;  /* 0x0000e43708000986 */ /* 0x0001e4000c101928 */
.L_x_90:
[----:B------:R-:W-:Y:S05]  /*49f0*/  BSYNC B0 ;  /* 0x0000000000007941 */ /* 0x000fea0003800000 */
.L_x_28:
[----:B------:R-:W-:Y:S01]  /*4a00*/  IADD3 R16, P0, R16, UR38, RZ ;  /* 0x0000002610107c10 */ /* 0x000fe2000ff1e0ff */
[----:B------:R-:W-:Y:S01]  /*4a10*/  ULDC.64 UR4, c[0x0][0x650] ;  /* 0x0001940000047ab9 */ /* 0x000fe20000000a00 */
[----:B------:R-:W-:Y:S01]  /*4a20*/  PRMT R3, RZ, 0x7610, R3 ;  /* 0x00007610ff037816 */ /* 0x000fe20000000003 */
[----:B------:R-:W-:Y:S01]  /*4a30*/  IMAD.MOV.U32 R68, RZ, RZ, -0x1 ;  /* 0xffffffffff447424 */ /* 0x000fe200078e00ff */
[----:B------:R-:W-:Y:S01]  /*4a40*/  IADD3.X R17, R17, UR37, RZ, P0, !PT ;  /* 0x0000002511117c10 */ /* 0x000fe200087fe4ff */
[----:B--2---:R-:W-:Y:S01]  /*4a50*/  IMAD.MOV.U32 R67, RZ, RZ, -0x1 ;  /* 0xffffffffff437424 */ /* 0x004fe200078e00ff */
[----:B------:R-:W-:-:S04]  /*4a60*/  ISETP.GE.U32.AND P0, PT, R16, UR4, PT ;  /* 0x0000000410007c0c */ /* 0x000fc8000bf06070 */
[----:B------:R-:W-:-:S13]  /*4a70*/  ISETP.GE.U32.AND.EX P0, PT, R17, UR5, PT, P0 ;  /* 0x0000000511007c0c */ /* 0x000fda000bf06100 */
[----:B------:R-:W-:Y:S05]  /*4a80*/  @P0 BRA `(.L_x_91) ;  /* 0x00000004004c0947 */ /* 0x000fea0003800000 */
[----:B01-3--:R-:W0:Y:S01]  /*4a90*/  LDC.64 R10, c[0x0][0x628] ;  /* 0x00018a00ff0a7b82 */ /* 0x00be220000000a00 */
[----:B----4-:R-:W1:Y:S01]  /*4aa0*/  S2R R12, SR_CTAID.X ;  /* 0x00000000000c7919 */ /* 0x010e620000002500 */
[----:B------:R-:W-:Y:S02]  /*4ab0*/  IMAD.MOV.U32 R8, RZ, RZ, R16 ;  /* 0x000000ffff087224 */ /* 0x000fe400078e0010 */
[----:B------:R-:W-:Y:S01]  /*4ac0*/  IMAD.MOV.U32 R9, RZ, RZ, R17 ;  /* 0x000000ffff097224 */ /* 0x000fe200078e0011 */
[----:B------:R-:W2:Y:S03]  /*4ad0*/  S2R R20, SR_CTAID.Y ;  /* 0x0000000000147919 */ /* 0x000ea60000002600 */
[----:B------:R-:W3:Y:S08]  /*4ae0*/  LDC R0, c[0x0][0x630] ;  /* 0x00018c00ff007b82 */ /* 0x000ef00000000800 */
[----:B------:R-:W4:Y:S01]  /*4af0*/  LDC.64 R14, c[0x0][0x620] ;  /* 0x00018800ff0e7b82 */ /* 0x000f220000000a00 */
[----:B0-----:R-:W-:-:S04]  /*4b00*/  ISETP.NE.U32.AND P0, PT, R10, RZ, PT ;  /* 0x000000ff0a00720c */ /* 0x001fc80003f05070 */
[----:B------:R-:W-:-:S13]  /*4b10*/  ISETP.NE.AND.EX P0, PT, R11, RZ, PT, P0 ;  /* 0x000000ff0b00720c */ /* 0x000fda0003f05300 */
[----:B-1234-:R-:W-:Y:S05]  /*4b20*/  @!P0 BRA `(.L_x_92) ;  /* 0x0000000000288947 */ /* 0x01efea0003800000 */
        /* <DEDUP_REMOVED lines=10> */
.L_x_92:
[-CC-:B------:R-:W-:Y:S01]  /*4bd0*/  SHF.R.U64 R67, R8, R0.reuse, R9.reuse ;  /* 0x0000000008437219 */ /* 0x180fe20000001209 */
[----:B------:R-:W0:Y:S01]  /*4be0*/  LDC.64 R26, c[0x0][0x640] ;  /* 0x00019000ff1a7b82 */ /* 0x000e220000000a00 */
[----:B------:R-:W-:Y:S01]  /*4bf0*/  SHF.R.U32.HI R0, RZ, R0, R9 ;  /* 0x00000000ff007219 */ /* 0x000fe20000011609 */
[----:B------:R-:W-:Y:S01]  /*4c00*/  ULDC UR4, c[0x0][0x150] ;  /* 0x0000540000047ab9 */ /* 0x000fe20000000800 */
[----:B------:R-:W-:Y:S02]  /*4c10*/  IADD3 R3, P0, RZ, -R67, RZ ;  /* 0x80000043ff037210 */ /* 0x000fe40007f1e0ff */
[----:B------:R-:W-:-:S03]  /*4c20*/  I2FP.F32.U32 R7, R12 ;  /* 0x0000000c00077245 */ /* 0x000fc60000201000 */
[----:B------:R-:W1:Y:S01]  /*4c30*/  LDC R6, c[0x0][0x618] ;  /* 0x00018600ff067b82 */ /* 0x000e620000000800 */
[----:B------:R-:W-:Y:S02]  /*4c40*/  IMAD.X R5, RZ, RZ, ~R0, P0 ;  /* 0x000000ffff057224 */ /* 0x000fe400000e0e00 */
[----:B------:R-:W-:Y:S01]  /*4c50*/  FMUL R7, R7, UR4 ;  /* 0x0000000407077c20 */ /* 0x000fe20008400000 */
[----:B------:R-:W-:Y:S01]  /*4c60*/  ULDC UR4, c[0x0][0x154] ;  /* 0x0000550000047ab9 */ /* 0x000fe20000000800 */
[-C--:B------:R-:W-:Y:S02]  /*4c70*/  IMAD R0, R5, R14.reuse, RZ ;  /* 0x0000000e05007224 */ /* 0x080fe400078e02ff */
[C---:B------:R-:W-:Y:S01]  /*4c80*/  IMAD.WIDE.U32 R4, R3.reuse, R14, R16 ;  /* 0x0000000e03047225 */ /* 0x040fe200078e0010 */
[----:B------:R-:W2:Y:S01]  /*4c90*/  LDC R8, c[0x0][0x608] ;  /* 0x00018200ff087b82 */ /* 0x000ea20000000800 */
[----:B------:R-:W3:Y:S02]  /*4ca0*/  F2I.U32.TRUNC.NTZ R7, R7 ;  /* 0x0000000700077305 */ /* 0x000ee4000020f000 */
[----:B------:R-:W-:Y:S01]  /*4cb0*/  IMAD R3, R3, R15, R0 ;  /* 0x0000000f03037224 */ /* 0x000fe200078e0200 */
[----:B------:R-:W-:-:S03]  /*4cc0*/  I2FP.F32.U32 R0, R20 ;  /* 0x0000001400007245 */ /* 0x000fc60000201000 */
[----:B------:R-:W-:Y:S01]  /*4cd0*/  IMAD.IADD R3, R5, 0x1, R3 ;  /* 0x0000000105037824 */ /* 0x000fe200078e0203 */
[----:B------:R-:W4:Y:S01]  /*4ce0*/  LDC R11, c[0x0][0x658] ;  /* 0x00019600ff0b7b82 */ /* 0x000f220000000800 */
[----:B0-----:R-:W-:-:S04]  /*4cf0*/  ISETP.NE.U32.AND P0, PT, R26, RZ, PT ;  /* 0x000000ff1a00720c */ /* 0x001fc80003f05070 */
[----:B------:R-:W-:-:S03]  /*4d00*/  ISETP.NE.AND.EX P0, PT, R27, RZ, PT, P0 ;  /* 0x000000ff1b00720c */ /* 0x000fc60003f05300 */
[----:B------:R-:W0:Y:S01]  /*4d10*/  LDC R9, c[0x0][0x144] ;  /* 0x00005100ff097b82 */ /* 0x000e220000000800 */
[-C--:B-1----:R-:W-:Y:S01]  /*4d20*/  SHF.R.U64 R10, R4, R6.reuse, R3 ;  /* 0x00000006040a7219 */ /* 0x082fe20000001203 */
[----:B---3--:R-:W-:Y:S01]  /*4d30*/  IMAD.MOV R7, RZ, RZ, -R7 ;  /* 0x000000ffff077224 */ /* 0x008fe200078e0a07 */
[----:B------:R-:W-:Y:S01]  /*4d40*/  SHF.R.U32.HI R3, RZ, R6, R3 ;  /* 0x00000006ff037219 */ /* 0x000fe20000011603 */
[----:B------:R-:W-:-:S04]  /*4d50*/  FMUL R6, R0, UR4 ;  /* 0x0000000400067c20 */ /* 0x000fc80008400000 */
[----:B------:R-:W1:Y:S01]  /*4d60*/  LDC R21, c[0x0][0x148] ;  /* 0x00005200ff157b82 */ /* 0x000e620000000800 */
[----:B------:R3:W0:Y:S01]  /*4d70*/  F2I.U32.TRUNC.NTZ R14, R6 ;  /* 0x00000006000e7305 */ /* 0x000622000020f000 */
[-CC-:B--2---:R-:W-:Y:S02]  /*4d80*/  SHF.R.U64 R13, R10, R8.reuse, R3.reuse ;  /* 0x000000080a0d7219 */ /* 0x184fe40000001203 */
[----:B------:R-:W-:-:S04]  /*4d90*/  SHF.R.U32.HI R0, RZ, R8, R3 ;  /* 0x00000008ff007219 */ /* 0x000fc80000011603 */
[----:B-----5:R-:W2:Y:S01]  /*4da0*/  LDC R24, c[0x0][0x648] ;  /* 0x00019200ff187b82 */ /* 0x020ea20000000800 */
[-CC-:B----4-:R-:W-:Y:S02]  /*4db0*/  SHF.R.U64 R15, R13, R11.reuse, R0.reuse ;  /* 0x0000000b0d0f7219 */ /* 0x190fe40000001200 */
[----:B------:R-:W-:-:S03]  /*4dc0*/  SHF.R.U32.HI R5, RZ, R11, R0 ;  /* 0x0000000bff057219 */ /* 0x000fc60000011600 */
[----:B------:R-:W-:Y:S02]  /*4dd0*/  IMAD.MOV.U32 R4, RZ, RZ, R15 ;  /* 0x000000ffff047224 */ /* 0x000fe400078e000f */
[----:B------:R-:W4:Y:S01]  /*4de0*/  LDC R28, c[0x0][0x638] ;  /* 0x00018e00ff1c7b82 */ /* 0x000f220000000800 */
[----:B0-----:R-:W-:-:S07]  /*4df0*/  IMAD R25, R9, R7, R12 ;  /* 0x0000000709197224 */ /* 0x001fce00078e020c */
[----:B------:R-:W0:Y:S08]  /*4e00*/  LDC R29, c[0x0][0x610] ;  /* 0x00018400ff1d7b82 */ /* 0x000e300000000800 */
[----:B------:R-:W0:Y:S01]  /*4e10*/  LDC R30, c[0x0][0x600] ;  /* 0x00018000ff1e7b82 */ /* 0x000e220000000800 */
[----:B-123--:R-:W-:Y:S05]  /*4e20*/  @!P0 BRA `(.L_x_93) ;  /* 0x0000000000288947 */ /* 0x00efea0003800000 */
        /* <DEDUP_REMOVED lines=10> */
.L_x_93:
[----:B------:R-:W-:Y:S01]  /*4ed0*/  ISETP.NE.AND P0, PT, R2, 0x1, PT ;  /* 0x000000010200780c */ /* 0x000fe20003f05270 */
[----:B------:R-:W-:Y:S01]  /*4ee0*/  IMAD.MOV R14, RZ, RZ, -R14 ;  /* 0x000000ffff0e7224 */ /* 0x000fe200078e0a0e */
[----:B------:R-:W-:Y:S02]  /*4ef0*/  SHF.R.U64 R3, R4, R24, R5 ;  /* 0x0000001804037219 */ /* 0x000fe40000001205 */
[----:B------:R-:W-:Y:S02]  /*4f00*/  LOP3.LUT R0, R13, R64, RZ, 0xc0, !PT ;  /* 0x000000400d007212 */ /* 0x000fe400078ec0ff */
[----:B------:R-:W-:Y:S01]  /*4f10*/  LOP3.LUT R10, R10, R63, RZ, 0xc0, !PT ;  /* 0x0000003f0a0a7212 */ /* 0x000fe200078ec0ff */
[----:B------:R-:W-:Y:S02]  /*4f20*/  IMAD.MOV R4, RZ, RZ, -R3 ;  /* 0x000000ffff047224 */ /* 0x000fe400078e0a03 */
[----:B------:R-:W-:Y:S02]  /*4f30*/  IMAD R0, R59, R3, R0 ;  /* 0x000000033b007224 */ /* 0x000fe400078e0200 */
[----:B----4-:R-:W-:-:S02]  /*4f40*/  IMAD R3, R4, R28, R15 ;  /* 0x0000001c04037224 */ /* 0x010fc400078e020f */
[----:B------:R-:W-:Y:S02]  /*4f50*/  @P0 IMAD R25, R21, R14, R20 ;  /* 0x0000000e15190224 */ /* 0x000fe400078e0214 */
[----:B0-----:R-:W-:Y:S02]  /*4f60*/  IMAD R5, R3, R30, R10 ;  /* 0x0000001e03057224 */ /* 0x001fe400078e020a */
[----:B------:R-:W-:Y:S02]  /*4f70*/  IMAD R0, R0, R29, R25 ;  /* 0x0000001d00007224 */ /* 0x000fe400078e0219 */
[----:B------:R-:W-:-:S03]  /*4f80*/  IMAD.MOV.U32 R4, RZ, RZ, 0x1 ;  /* 0x00000001ff047424 */ /* 0x000fc600078e00ff */
[----:B------:R-:W-:Y:S02]  /*4f90*/  SEL R68, R5, R0, !P0 ;  /* 0x0000000005447207 */ /* 0x000fe40004000000 */
[----:B------:R-:W-:Y:S02]  /*4fa0*/  PRMT R3, R4, 0x7610, R3 ;  /* 0x0000761004037816 */ /* 0x000fe40000000003 */
[----:B------:R-:W-:-:S07]  /*4fb0*/  SEL R0, R0, R5, !P0 ;  /* 0x0000000500007207 */ /* 0x000fce0004000000 */
.L_x_91:
[----:B------:R-:W-:Y:S01]  /*4fc0*/  UIADD3 UR42, UR43, UR42, URZ ;  /* 0x0000002a2b2a7290 */ /* 0x000fe2000fffe03f */
[----:B------:R-:W-:Y:S01]  /*4fd0*/  LOP3.LUT P0, RZ, R3, 0xff, RZ, 0xc0, !PT ;  /* 0x000000ff03ff7812 */ /* 0x000fe2000780c0ff */
[----:B------:R-:W-:Y:S02]  /*4fe0*/  IMAD.MOV.U32 R69, RZ, RZ, R0 ;  /* 0x000000ffff457224 */ /* 0x000fe400078e0000 */
[----:B------:R-:W-:Y:S02]  /*4ff0*/  USHF.R.U32.HI UR4, URZ, 0x1, UR42 ;  /* 0x000000013f047899 */ /* 0x000fe4000801162a */
[----:B------:R-:W-:Y:S02]  /*5000*/  UISETP.GT.U32.AND UP1, UPT, UR42, 0x1, UPT ;  /* 0x000000012a00788c */ /* 0x000fe4000bf24070 */
[----:B------:R-:W-:Y:S02]  /*5010*/  ULOP3.LUT UR4, UR4, 0x1, URZ, 0xc0, !UPT ;  /* 0x0000000104047892 */ /* 0x000fe4000f8ec03f */
[----:B------:R-:W-:-:S02]  /*5020*/  UISETP.LT.U32.AND UP1, UPT, UR43, 0x2, UP1 ;  /* 0x000000022b00788c */ /* 0x000fc40008f21070 */
[----:B------:R-:W-:Y:S02]  /*5030*/  UISETP.NE.U32.AND UP0, UPT, UR4, 0x1, UPT ;  /* 0x000000010400788c */ /* 0x000fe4000bf05070 */
[----:B------:R-:W-:Y:S02]  /*5040*/  USEL UR5, URZ, 0x1, !UP1 ;  /* 0x000000013f057887 */ /* 0x000fe4000c800000 */
[----:B------:R-:W-:Y:S02]  /*5050*/  UISETP.GT.U32.AND UP0, UPT, UR43, 0x1, !UP0 ;  /* 0x000000012b00788c */ /* 0x000fe4000c704070 */
[----:B------:R-:W-:Y:S02]  /*5060*/  ULOP3.LUT UR42, UR42, 0x1, URZ, 0xc0, !UPT ;  /* 0x000000012a2a7892 */ /* 0x000fe4000f8ec03f */
[----:B------:R-:W-:-:S04]  /*5070*/  USEL UR4, URZ, 0x1, !UP0 ;  /* 0x000000013f047887 */ /* 0x000fc8000c000000 */
[----:B------:R-:W-:Y:S01]  /*5080*/  ULOP3.LUT UR36, UR4, UR36, UR5, 0x96, !UPT ;  /* 0x0000002404247292 */ /* 0x000fe2000f8e9605 */
[----:B------:R-:W-:Y:S11]  /*5090*/  @P0 BRA `(.L_x_94) ;  /* 0xffffffc000380947 */ /* 0x000ff6000383ffff */
[----:B------:R-:W-:Y:S05]  /*50a0*/  EXIT ;  /* 0x000000000000794d */ /* 0x000fea0003800000 */
.L_x_3:
        /* <DEDUP_REMOVED lines=26> */
.L_x_96:
[--C-:B------:R-:W-:Y:S01]  /*5250*/  SHF.R.U64 R14, R12, R20, R13.reuse ;  /* 0x000000140c0e7219 */ /* 0x100fe2000000120d */
[----:B------:R-:W0:Y:S01]  /*5260*/  LDC R24, c[0x0][0x618] ;  /* 0x00018600ff187b82 */ /* 0x000e220000000800 */
[----:B------:R-:W-:Y:S01]  /*5270*/  I2FP.F32.U32 R8, R6 ;  /* 0x0000000600087245 */ /* 0x000fe20000201000 */
[----:B------:R-:W-:Y:S01]  /*5280*/  ULDC UR4, c[0x0][0x150] ;  /* 0x0000540000047ab9 */ /* 0x000fe20000000800 */
[----:B------:R-:W-:Y:S02]  /*5290*/  SHF.R.U32.HI R7, RZ, R20, R13 ;  /* 0x00000014ff077219 */ /* 0x000fe4000001160d */
[----:B------:R-:W-:Y:S01]  /*52a0*/  IADD3 R11, P0, RZ, -R14, RZ ;  /* 0x8000000eff0b7210 */ /* 0x000fe20007f1e0ff */
[----:B------:R-:W-:Y:S01]  /*52b0*/  FMUL R13, R8, UR4 ;  /* 0x00000004080d7c20 */ /* 0x000fe20008400000 */
[----:B------:R-:W-:Y:S01]  /*52c0*/  ULDC UR4, c[0x0][0x154] ;  /* 0x0000550000047ab9 */ /* 0x000fe20000000800 */
[----:B------:R-:W1:Y:S02]  /*52d0*/  LDC.64 R26, c[0x0][0x640] ;  /* 0x00019000ff1a7b82 */ /* 0x000e640000000a00 */
[----:B------:R-:W-:-:S02]  /*52e0*/  IMAD.X R7, RZ, RZ, ~R7, P0 ;  /* 0x000000ffff077224 */ /* 0x000fc400000e0e07 */
[----:B------:R-:W2:Y:S01]  /*52f0*/  F2I.U32.TRUNC.NTZ R13, R13 ;  /* 0x0000000d000d7305 */ /* 0x000ea2000020f000 */
[----:B------:R-:W-:-:S03]  /*5300*/  IMAD.WIDE.U32 R8, R11, R22, R16 ;  /* 0x000000160b087225 */ /* 0x000fc600078e0010 */
[----:B------:R-:W3:Y:S01]  /*5310*/  LDC R15, c[0x0][0x144] ;  /* 0x00005100ff0f7b82 */ /* 0x000ee20000000800 */
[----:B------:R-:W-:-:S04]  /*5320*/  IMAD R10, R7, R22, RZ ;  /* 0x00000016070a7224 */ /* 0x000fc800078e02ff */
[----:B------:R-:W-:Y:S02]  /*5330*/  IMAD R7, R11, R23, R10 ;  /* 0x000000170b077224 */ /* 0x000fe400078e020a */
[----:B------:R-:W-:Y:S01]  /*5340*/  IMAD.MOV.U32 R10, RZ, RZ, -0x1 ;  /* 0xffffffffff0a7424 */ /* 0x000fe200078e00ff */
[----:B------:R-:W4:Y:S01]  /*5350*/  LDC R20, c[0x0][0x608] ;  /* 0x00018200ff147b82 */ /* 0x000f220000000800 */
[----:B------:R-:W-:Y:S01]  /*5360*/  IMAD.IADD R7, R9, 0x1, R7 ;  /* 0x0000000109077824 */ /* 0x000fe200078e0207 */
[----:B------:R-:W-:-:S04]  /*5370*/  I2FP.F32.U32 R9, R3 ;  /* 0x0000000300097245 */ /* 0x000fc80000201000 */
[-C--:B0-----:R-:W-:Y:S01]  /*5380*/  SHF.R.U64 R12, R8, R24.reuse, R7 ;  /* 0x00000018080c7219 */ /* 0x081fe20000001207 */
[----:B--2---:R-:W-:Y:S01]  /*5390*/  IMAD.MOV R8, RZ, RZ, -R13 ;  /* 0x000000ffff087224 */ /* 0x004fe200078e0a0d */
[----:B------:R-:W0:Y:S01]  /*53a0*/  LDC R11, c[0x0][0x658] ;  /* 0x00019600ff0b7b82 */ /* 0x000e220000000800 */
[----:B-1----:R-:W-:Y:S01]  /*53b0*/  ISETP.NE.U32.AND P0, PT, R26, RZ, PT ;  /* 0x000000ff1a00720c */ /* 0x002fe20003f05070 */
[----:B------:R-:W-:Y:S01]  /*53c0*/  FMUL R9, R9, UR4 ;  /* 0x0000000409097c20 */ /* 0x000fe20008400000 */
[----:B------:R-:W-:Y:S02]  /*53d0*/  SHF.R.U32.HI R7, RZ, R24, R7 ;  /* 0x00000018ff077219 */ /* 0x000fe40000011607 */
[----:B------:R-:W-:-:S03]  /*53e0*/  ISETP.NE.AND.EX P0, PT, R27, RZ, PT, P0 ;  /* 0x000000ff1b00720c */ /* 0x000fc60003f05300 */
[----:B------:R-:W1:Y:S01]  /*53f0*/  LDC R22, c[0x0][0x148] ;  /* 0x00005200ff167b82 */ /* 0x000e620000000800 */
[----:B---3--:R-:W-:Y:S02]  /*5400*/  IMAD R23, R15, R8, R6 ;  /* 0x000000080f177224 */ /* 0x008fe400078e0206 */
[----:B------:R-:W-:-:S05]  /*5410*/  IMAD.MOV.U32 R8, RZ, RZ, 0x1 ;  /* 0x00000001ff087424 */ /* 0x000fca00078e00ff */
[----:B------:R-:W2:Y:S01]  /*5420*/  LDC R21, c[0x0][0x600] ;  /* 0x00018000ff157b82 */ /* 0x000ea20000000800 */
[-CC-:B----4-:R-:W-:Y:S02]  /*5430*/  SHF.R.U64 R15, R12, R20.reuse, R7.reuse ;  /* 0x000000140c0f7219 */ /* 0x190fe40000001207 */
[----:B------:R-:W-:Y:S02]  /*5440*/  SHF.R.U32.HI R6, RZ, R20, R7 ;  /* 0x00000014ff067219 */ /* 0x000fe40000011607 */
[----:B------:R3:W4:Y:S03]  /*5450*/  F2I.U32.TRUNC.NTZ R20, R9 ;  /* 0x0000000900147305 */ /* 0x000726000020f000 */
[----:B------:R-:W1:Y:S01]  /*5460*/  LDC R25, c[0x0][0x648] ;  /* 0x00019200ff197b82 */ /* 0x000e620000000800 */
[-C--:B0-----:R-:W-:Y:S02]  /*5470*/  SHF.R.U64 R19, R15, R11.reuse, R6 ;  /* 0x0000000b0f137219 */ /* 0x081fe40000001206 */
[----:B------:R-:W-:-:S02]  /*5480*/  SHF.L.U32 R10, R10, R11, RZ ;  /* 0x0000000b0a0a7219 */ /* 0x000fc400000006ff */
[-C--:B------:R-:W-:Y:S01]  /*5490*/  SHF.R.U32.HI R7, RZ, R11.reuse, R6 ;  /* 0x0000000bff077219 */ /* 0x080fe20000011606 */
[----:B------:R-:W-:Y:S01]  /*54a0*/  IMAD.MOV.U32 R6, RZ, RZ, R19 ;  /* 0x000000ffff067224 */ /* 0x000fe200078e0013 */
[----:B------:R-:W-:Y:S01]  /*54b0*/  SHF.L.U32 R24, R8, R11, RZ ;  /* 0x0000000b08187219 */ /* 0x000fe200000006ff */
[----:B------:R-:W0:Y:S01]  /*54c0*/  LDC R28, c[0x0][0x638] ;  /* 0x00018e00ff1c7b82 */ /* 0x000e220000000800 */
[----:B------:R-:W-:-:S07]  /*54d0*/  LOP3.LUT R30, RZ, R10, RZ, 0x33, !PT ;  /* 0x0000000aff1e7212 */ /* 0x000fce00078e33ff */
[----:B------:R-:W0:Y:S01]  /*54e0*/  LDC R29, c[0x0][0x610] ;  /* 0x00018400ff1d7b82 */ /* 0x000e220000000800 */
[----:B---34-:R-:W-:Y:S05]  /*54f0*/  @!P0 BRA `(.L_x_97) ;  /* 0x0000000000288947 */ /* 0x018fea0003800000 */
[----:B------:R-:W3:Y:S02]  /*5500*/  LDC R6, c[0x0][0x64c] ;  /* 0x00019300ff067b82 */ /* 0x000ee40000000800 */
[----:B---3--:R-:W-:-:S05]  /*5510*/  IADD3 R11, P0, R19, R6, RZ ;  /* 0x00000006130b7210 */ /* 0x008fca0007f1e0ff */
        /* <DEDUP_REMOVED lines=8> */
.L_x_97:
[----:B------:R-:W-:Y:S01]  /*55a0*/  ISETP.NE.AND P0, PT, R2, 0x1, PT ;  /* 0x000000010200780c */ /* 0x000fe20003f05270 */
[----:B--2---:R-:W-:Y:S01]  /*55b0*/  VIADD R9, R21, 0xffffffff ;  /* 0xffffffff15097836 */ /* 0x004fe20000000000 */
[----:B-1----:R-:W-:Y:S01]  /*55c0*/  SHF.R.U64 R7, R6, R25, R7 ;  /* 0x0000001906077219 */ /* 0x002fe20000001207 */
[----:B------:R-:W-:Y:S01]  /*55d0*/  IMAD.MOV R20, RZ, RZ, -R20 ;  /* 0x000000ffff147224 */ /* 0x000fe200078e0a14 */
[----:B------:R-:W-:Y:S02]  /*55e0*/  LOP3.LUT R6, R15, R30, RZ, 0xc0, !PT ;  /* 0x0000001e0f067212 */ /* 0x000fe400078ec0ff */
[----:B------:R-:W-:Y:S01]  /*55f0*/  LOP3.LUT R12, R12, R9, RZ, 0xc0, !PT ;  /* 0x000000090c0c7212 */ /* 0x000fe200078ec0ff */
[----:B------:R-:W-:Y:S02]  /*5600*/  IMAD.MOV R8, RZ, RZ, -R7 ;  /* 0x000000ffff087224 */ /* 0x000fe400078e0a07 */
[----:B------:R-:W-:Y:S02]  /*5610*/  IMAD R6, R24, R7, R6 ;  /* 0x0000000718067224 */ /* 0x000fe400078e0206 */
[----:B------:R-:W-:-:S02]  /*5620*/  IMAD.MOV.U32 R9, RZ, RZ, 0x1 ;  /* 0x00000001ff097424 */ /* 0x000fc400078e00ff */
[----:B------:R-:W-:Y:S02]  /*5630*/  @P0 IMAD R23, R22, R20, R3 ;  /* 0x0000001416170224 */ /* 0x000fe400078e0203 */
[----:B0-----:R-:W-:Y:S02]  /*5640*/  IMAD R3, R8, R28, R19 ;  /* 0x0000001c08037224 */ /* 0x001fe400078e0213 */
[----:B------:R-:W-:Y:S02]  /*5650*/  IMAD R13, R6, R29, R23 ;  /* 0x0000001d060d7224 */ /* 0x000fe400078e0217 */
[----:B------:R-:W-:Y:S02]  /*5660*/  IMAD R6, R3, R21, R12 ;  /* 0x0000001503067224 */ /* 0x000fe400078e020c */
[----:B------:R-:W-:-:S03]  /*5670*/  IMAD.MOV.U32 R8, RZ, RZ, R14 ;  /* 0x000000ffff087224 */ /* 0x000fc600078e000e */
[----:B------:R-:W-:Y:S02]  /*5680*/  SEL R20, R6, R13, !P0 ;  /* 0x0000000d06147207 */ /* 0x000fe40004000000 */
[----:B------:R-:W-:-:S07]  /*5690*/  SEL R13, R13, R6, !P0 ;  /* 0x000000060d0d7207 */ /* 0x000fce0004000000 */
.L_x_95:
[----:B------:R-:W-:-:S08]  /*56a0*/  NOP ;  /* 0x0000000000007918 */ /* 0x000fd00000000000 */
[----:B------:R-:W0:-:S00]  /*56b0*/  USETMAXREG.DEALLOC.CTAPOOL 0x28 ;  /* 0x00000028000079c8 */ /* 0x000e0000080e0500 */
[----:B0-----:R-:W-:-:S13]  /*56c0*/  ISETP.NE.AND P0, PT, R0, RZ, PT ;  /* 0x000000ff0000720c */ /* 0x001fda0003f05270 */
[----:B------:R-:W-:Y:S05]  /*56d0*/  @P0 EXIT ;  /* 0x000000000000094d */ /* 0x000fea0003800000 */
[----:B------:R-:W-:Y:S01]  /*56e0*/  LOP3.LUT P0, RZ, R9, 0xff, RZ, 0xc0, !PT ;  /* 0x000000ff09ff7812 */ /* 0x000fe2000780c0ff */
[----:B------:R-:W-:Y:S02]  /*56f0*/  IMAD.MOV.U32 R0, RZ, RZ, 0x1 ;  /* 0x00000001ff007424 */ /* 0x000fe400078e00ff */
[----:B------:R-:W-:-:S10]  /*5700*/  IMAD.MOV.U32 R3, RZ, RZ, RZ ;  /* 0x000000ffff037224 */ /* 0x000fd400078e00ff */
[----:B------:R-:W-:Y:S05]  /*5710*/  @!P0 BRA `(.L_x_98) ;  /* 0x0000000c00a88947 */ /* 0x000fea0003800000 */
[----:B------:R-:W0:Y:S01]  /*5720*/  LDC R0, c[0x0][0x28c] ;  /* 0x0000a300ff007b82 */ /* 0x000e220000000800 */
[----:B------:R-:W-:Y:S01]  /*5730*/  LOP3.LUT P0, RZ, R4, 0x1f, RZ, 0xc0, !PT ;  /* 0x0000001f04ff7812 */ /* 0x000fe2000780c0ff */
[----:B------:R-:W-:Y:S01]  /*5740*/  ULDC UR21, c[0x0][0x658] ;  /* 0x0001960000157ab9 */ /* 0x000fe20000000800 */
[----:B------:R-:W-:Y:S01]  /*5750*/  UMOV UR4, 0xffffffff ;  /* 0xffffffff00047882 */ /* 0x000fe20000000000 */
[----:B------:R-:W-:Y:S01]  /*5760*/  BSSY B0, `(.L_x_98) ;  /* 0x00000e5000007945 */ /* 0x000fe20003800000 */
[----:B------:R-:W-:Y:S01]  /*5770*/  USHF.L.U32 UR4, UR4, UR21, URZ ;  /* 0x0000001504047299 */ /* 0x000fe2000800063f */
[C---:B------:R-:W-:Y:S01]  /*5780*/  ISETP.NE.AND P2, PT, R5.reuse, RZ, PT ;  /* 0x000000ff0500720c */ /* 0x040fe20003f45270 */
[----:B------:R-:W-:Y:S01]  /*5790*/  IMAD.MOV.U32 R11, RZ, RZ, 0x1 ;  /* 0x00000001ff0b7424 */ /* 0x000fe200078e00ff */
[----:B------:R-:W-:Y:S01]  /*57a0*/  ISETP.NE.OR P0, PT, R5, RZ, !P0 ;  /* 0x000000ff0500720c */ /* 0x000fe20004705670 */
[----:B------:R-:W-:Y:S01]  /*57b0*/  ULDC UR13, c[0x0][0x600] ;  /* 0x00018000000d7ab9 */ /* 0x000fe20000000800 */
[----:B------:R-:W-:Y:S01]  /*57c0*/  LOP3.LUT R19, R18, 0x2, RZ, 0xfc, !PT ;  /* 0x0000000212137812 */ /* 0x000fe200078efcff */
[----:B------:R-:W-:Y:S01]  /*57d0*/  UMOV UR5, 0x1 ;  /* 0x0000000100057882 */ /* 0x000fe20000000000 */
[----:B------:R-:W-:-:S02]  /*57e0*/  UIADD3 UR13, UR13, -0x1, URZ ;  /* 0xffffffff0d0d7890 */ /* 0x000fc4000fffe03f */
[----:B------:R-:W-:Y:S02]  /*57f0*/  USHF.L.U32 UR21, UR5, UR21, URZ ;  /* 0x0000001505157299 */ /* 0x000fe4000800063f */
[----:B------:R-:W-:Y:S01]  /*5800*/  ULOP3.LUT UR29, URZ, UR4, URZ, 0x33, !UPT ;  /* 0x000000043f1d7292 */ /* 0x000fe2000f8e333f */
[----:B------:R-:W-:Y:S01]  /*5810*/  ULDC.64 UR14, c[0x0][0x198] ;  /* 0x00006600000e7ab9 */ /* 0x000fe20000000a00 */
[----:B0-----:R-:W-:-:S05]  /*5820*/  VIADD R0, R0, 0x7f ;  /* 0x0000007f00007836 */ /* 0x001fca0000000000 */
[----:B------:R-:W-:-:S04]  /*5830*/  SHF.R.S32.HI R3, RZ, 0x1f, R0 ;  /* 0x0000001fff037819 */ /* 0x000fc80000011400 */
[----:B------:R-:W-:Y:S01]  /*5840*/  LEA.HI R3, R3, R0, RZ, 0x7 ;  /* 0x0000000003037211 */ /* 0x000fe200078f38ff */
[----:B------:R-:W-:-:S03]  /*5850*/  IMAD.MOV.U32 R0, RZ, RZ, 0x1 ;  /* 0x00000001ff007424 */ /* 0x000fc600078e00ff */
[----:B------:R-:W-:Y:S01]  /*5860*/  SHF.R.S32.HI R12, RZ, 0x7, R3 ;  /* 0x00000007ff0c7819 */ /* 0x000fe20000011403 */
[----:B------:R-:W-:-:S04]  /*5870*/  IMAD.MOV.U32 R3, RZ, RZ, RZ ;  /* 0x000000ffff037224 */ /* 0x000fc800078e00ff */
[----:B------:R-:W-:-:S07]  /*5880*/  VIADD R10, R12, 0x1 ;  /* 0x000000010c0a7836 */ /* 0x000fce0000000000 */
.L_x_110:
[----:B------:R-:W-:-:S03]  /*5890*/  UMOV UR4, 0xffffffff ;  /* 0xffffffff00047882 */ /* 0x000fc60000000000 */
[----:B------:R-:W-:Y:S05]  /*58a0*/  BRA.DIV UR4, `(.L_x_99) ;  /* 0x0000000e04e87947 */ /* 0x000fea000b800000 */
[----:B------:R-:W-:-:S13]  /*58b0*/  ELECT P6, URZ, PT ;  /* 0x00000000003f782f */ /* 0x000fda00038c0000 */
.L_x_119:
[----:B------:R-:W0:Y:S01]  /*58c0*/  LDC R4, c[0x0][0x28c] ;  /* 0x0000a300ff047b82 */ /* 0x000e220000000800 */
[----:B------:R-:W-:Y:S01]  /*58d0*/  BSSY B1, `(.L_x_100) ;  /* 0x000005a000017945 */ /* 0x000fe20003800000 */
[----:B0-----:R-:W-:-:S13]  /*58e0*/  ISETP.LT.OR P6, PT, R4, 0x1, !P6 ;  /* 0x000000010400780c */ /* 0x001fda00077c1670 */
[----:B------:R-:W-:Y:S05]  /*58f0*/  @P6 BRA `(.L_x_101) ;  /* 0x00000004005c6947 */ /* 0x000fea0003800000 */
[----:B------:R-:W-:Y:S02]  /*5900*/  IMAD.SHL.U32 R13, R13, 0x80, RZ ;  /* 0x000000800d0d7824 */ /* 0x000fe400078e00ff */
[----:B------:R-:W-:Y:S02]  /*5910*/  IMAD.SHL.U32 R20, R20, 0x40, RZ ;  /* 0x0000004014147824 */ /* 0x000fe400078e00ff */
[----:B------:R-:W-:Y:S02]  /*5920*/  IMAD.MOV.U32 R21, RZ, RZ, RZ ;  /* 0x000000ffff157224 */ /* 0x000fe400078e00ff */
[----:B------:R-:W-:Y:S02]  /*5930*/  IMAD.MOV.U32 R4, RZ, RZ, R10 ;  /* 0x000000ffff047224 */ /* 0x000fe400078e000a */
[----:B------:R-:W-:Y:S02]  /*5940*/  IMAD.MOV.U32 R5, RZ, RZ, R0 ;  /* 0x000000ffff057224 */ /* 0x000fe400078e0000 */
[----:B------:R-:W-:-:S07]  /*5950*/  IMAD.MOV.U32 R6, RZ, RZ, R3 ;  /* 0x000000ffff067224 */ /* 0x000fce00078e0003 */
.L_x_105:
[----:B------:R-:W0:Y:S01]  /*5960*/  S2R R14, SR_CgaCtaId ;  /* 0x00000000000e7919 */ /* 0x000e220000008800 */
[----:B------:R-:W-:Y:S01]  /*5970*/  MOV R7, 0x400 ;  /* 0x0000040000077802 */ /* 0x000fe20000000f00 */
[----:B------:R-:W1:Y:S03]  /*5980*/  @!P2 LDC R9, c[0x0][0x500] ;  /* 0x00014000ff09ab82 */ /* 0x000e660000000800 */
[----:B0-----:R-:W-:Y:S02]  /*5990*/  LEA R15, R14, R7, 0x18 ;  /* 0x000000070e0f7211 */ /* 0x001fe400078ec0ff */
[----:B------:R-:W-:-:S03]  /*59a0*/  SHF.L.U32 R7, R5, 0x1f, RZ ;  /* 0x0000001f05077819 */ /* 0x000fc600000006ff */
[----:B------:R-:W-:-:S04]  /*59b0*/  IMAD R14, R6, 0x8, R15 ;  /* 0x00000008060e7824 */ /* 0x000fc800078e020f */
[----:B------:R-:W0:Y:S02]  /*59c0*/  SYNCS.PHASECHK.TRANS64.TRYWAIT P1, [R14+URZ+0x10], R7 ;  /* 0x000010070e0075a7 */ /* 0x000e24000802017f */
[----:B01----:R-:W-:Y:S05]  /*59d0*/  @!P1 BRA `(.L_x_102) ;  /* 0x0000000c00bc9947 */ /* 0x003fea0003800000 */
.L_x_120:
[----:B0-----:R-:W-:Y:S01]  /*59e0*/  PRMT R7, R19, 0x9910, RZ ;  /* 0x0000991013077816 */ /* 0x001fe200000000ff */
[----:B------:R0:W-:Y:S03]  /*59f0*/  @!P2 SYNCS.ARRIVE.TRANS64 RZ, [R14+URZ], R9 ;  /* 0x000000090effa9a7 */ /* 0x0001e6000800003f */
[----:B------:R-:W-:-:S13]  /*5a00*/  ISETP.NE.AND P1, PT, R7, 0x2, PT ;  /* 0x000000020700780c */ /* 0x000fda0003f25270 */
[----:B0-----:R-:W-:Y:S05]  /*5a10*/  @P1 BRA `(.L_x_103) ;  /* 0x0000000000041947 */ /* 0x001fea0003800000 */
[----:B------:R-:W-:Y:S01]  /*5a20*/  BPT.TRAP 0x1 ;  /* 0x000000040000795c */ /* 0x000fe20000300000 */
.L_x_103:
[----:B------:R-:W-:Y:S05]  /*5a30*/  @P0 BRA `(.L_x_104) ;  /* 0x0000000000040947 */ /* 0x000fea0003800000 */
[----:B------:R-:W-:Y:S01]  /*5a40*/  BPT.TRAP 0x1 ;  /* 0x000000040000795c */ /* 0x000fe20000300000 */
.L_x_104:
[----:B------:R-:W-:Y:S01]  /*5a50*/  R2UR UR56, R15 ;  /* 0x000000000f3872ca */ /* 0x000fe200000e0000 */
[C---:B------:R-:W-:Y:S01]  /*5a60*/  IMAD R15, R6.reuse, 0x10000, R15 ;  /* 0x00010000060f7824 */ /* 0x040fe200078e020f */
[----:B------:R-:W-:Y:S01]  /*5a70*/  R2UR UR10, R21 ;  /* 0x00000000150a72ca */ /* 0x000fe200000e0000 */
[----:B------:R-:W-:Y:S01]  /*5a80*/  UIADD3 UR22, UP0, UR14, 0xf0, URZ ;  /* 0x000000f00e167890 */ /* 0x000fe2000ff1e03f */
[----:B------:R-:W-:Y:S01]  /*5a90*/  R2UR UR16, R6 ;  /* 0x00000000061072ca */ /* 0x000fe200000e0000 */
[----:B------:R-:W-:Y:S01]  /*5aa0*/  VIADD R4, R4, 0xffffffff ;  /* 0xffffffff04047836 */ /* 0x000fe20000000000 */
[----:B------:R-:W-:Y:S01]  /*5ab0*/  R2UR UR32, R15 ;  /* 0x000000000f2072ca */ /* 0x000fe200000e0000 */
[----:B------:R-:W-:Y:S01]  /*5ac0*/  UIADD3.X UR23, URZ, UR15, URZ, UP0, !UPT ;  /* 0x0000000f3f177290 */ /* 0x000fe200087fe43f */
[----:B------:R-:W-:Y:S01]  /*5ad0*/  R2UR UR9, R14 ;  /* 0x000000000e0972ca */ /* 0x000fe200000e0000 */
[----:B------:R-:W-:Y:S01]  /*5ae0*/  UIADD3 UR6, UP1, UR14, 0x1f0, URZ ;  /* 0x000001f00e067890 */ /* 0x000fe2000ff3e03f */
[----:B------:R-:W-:Y:S01]  /*5af0*/  R2UR UR11, R13 ;  /* 0x000000000d0b72ca */ /* 0x000fe200000e0000 */
[----:B------:R-:W-:Y:S01]  /*5b00*/  UMOV UR4, 0x0 ;  /* 0x0000000000047882 */ /* 0x000fe20000000000 */
[----:B------:R-:W-:Y:S01]  /*5b10*/  R2UR UR12, R8 ;  /* 0x00000000080c72ca */ /* 0x000fe200000e0000 */
[----:B------:R-:W-:Y:S01]  /*5b20*/  UIADD3 UR56, UR56, 0x20100, URZ ;  /* 0x0002010038387890 */ /* 0x000fe2000fffe03f */
[----:B------:R-:W-:Y:S01]  /*5b30*/  R2UR UR59, R20 ;  /* 0x00000000143b72ca */ /* 0x000fe200000e0000 */
[----:B------:R-:W-:Y:S01]  /*5b40*/  UIADD3 UR50, UR10, 0x20, URZ ;  /* 0x000000200a327890 */ /* 0x000fe2000fffe03f */
[----:B------:R-:W-:Y:S01]  /*5b50*/  ISETP.GT.AND P3, PT, R4, 0x1, PT ;  /* 0x000000010400780c */ /* 0x000fe20003f64270 */
[----:B------:R-:W-:Y:S01]  /*5b60*/  ULEA UR56, UR16, UR56, 0xf ;  /* 0x0000003810387291 */ /* 0x000fe2000f8e783f */
[----:B------:R-:W-:Y:S01]  /*5b70*/  VIADD R6, R6, 0x1 ;  /* 0x0000000106067836 */ /* 0x000fe20000000000 */
[----:B------:R-:W-:Y:S01]  /*5b80*/  UIADD3 UR8, UR32, 0x100, URZ ;  /* 0x0000010020087890 */ /* 0x000fe2000fffe03f */
[----:B------:R-:W-:Y:S01]  /*5b90*/  VIADD R21, R21, 0x80 ;  /* 0x0000008015157836 */ /* 0x000fe20000000000 */
[----:B------:R-:W-:-:S02]  /*5ba0*/  UIADD3 UR48, UR32, 0x4100, URZ ;  /* 0x0000410020307890 */ /* 0x000fc4000fffe03f */
[----:B------:R-:W-:Y:S01]  /*5bb0*/  UIADD3 UR42, UR10, 0x40, URZ ;  /* 0x000000400a2a7890 */ /* 0x000fe2000fffe03f */
[C---:B------:R-:W-:Y:S01]  /*5bc0*/  ISETP.NE.AND P1, PT, R6.reuse, 0x2, PT ;  /* 0x000000020600780c */ /* 0x040fe20003f25270 */
[----:B------:R-:W-:Y:S02]  /*5bd0*/  UIADD3 UR40, UR32, 0x8100, URZ ;  /* 0x0000810020287890 */ /* 0x000fe4000fffe03f */
[----:B------:R-:W-:Y:S01]  /*5be0*/  UIADD3 UR34, UR10, 0x60, URZ ;  /* 0x000000600a227890 */ /* 0x000fe2000fffe03f */
[----:B------:R-:W-:Y:S01]  /*5bf0*/  SEL R14, RZ, 0x1, P1 ;  /* 0x00000001ff0e7807 */ /* 0x000fe20000800000 */
[----:B------:R-:W-:Y:S01]  /*5c00*/  UIADD3 UR32, UR32, 0xc100, URZ ;  /* 0x0000c10020207890 */ /* 0x000fe2000fffe03f */
[----:B------:R-:W-:Y:S01]  /*5c10*/  SEL R6, R6, RZ, P1 ;  /* 0x000000ff06067207 */ /* 0x000fe20000800000 */
[----:B------:R-:W-:Y:S01]  /*5c20*/  UMOV UR5, 0x10000000 ;  /* 0x1000000000057882 */ /* 0x000fe20000000000 */
[----:B------:R-:W-:Y:S01]  /*5c30*/  UIADD3.X UR7, URZ, UR15, URZ, UP1, !UPT ;  /* 0x0000000f3f077290 */ /* 0x000fe20008ffe43f */
[----:B------:R0:W-:Y:S01]  /*5c40*/  UTMALDG.3D [UR8], [UR22], desc[UR4] ;  /* 0x00000408160075b4 */ /* 0x0001e20008011000 */
[----:B------:R-:W-:Y:S01]  /*5c50*/  UIADD3 UR24, UR56, 0x2000, URZ ;  /* 0x0000200038187890 */ /* 0x000fe2000fffe03f */
[----:B------:R-:W-:Y:S01]  /*5c60*/  LOP3.LUT R5, R5, R14, RZ, 0x3c, !PT ;  /* 0x0000000e05057212 */ /* 0x000fe200078e3cff */
[----:B------:R-:W-:Y:S01]  /*5c70*/  UIADD3 UR16, UR56, 0x4000, URZ ;  /* 0x0000400038107890 */ /* 0x000fe2000fffe03f */
[----:B------:R-:W-:Y:S01]  /*5c80*/  UMOV UR49, UR9 ;  /* 0x0000000900317c82 */ /* 0x000fe20008000000 */
        /* <DEDUP_REMOVED lines=8> */
[----:B------:R1:W-:Y:S01]  /*5d10*/  UTMALDG.3D [UR48], [UR22], desc[UR4] ;  /* 0x00000430160075b4 */ /* 0x0003e20008011000 */
        /* <DEDUP_REMOVED lines=9> */
[----:B0-----:R-:W-:Y:S01]  /*5db0*/  UIADD3 UR8, UR56, 0x6000, URZ ;  /* 0x0000600038087890 */ /* 0x001fe2000fffe03f */
[----:B------:R-:W-:Y:S01]  /*5dc0*/  UMOV UR19, UR59 ;  /* 0x0000003b00137c82 */ /* 0x000fe20008000000 */
[----:B------:R-:W-:Y:S01]  /*5dd0*/  UMOV UR20, UR12 ;  /* 0x0000000c00147c82 */ /* 0x000fe20008000000 */
[----:B------:R-:W-:Y:S01]  /*5de0*/  UMOV UR18, UR42 ;  /* 0x0000002a00127c82 */ /* 0x000fe20008000000 */
[----:B------:R-:W-:Y:S01]  /*5df0*/  UMOV UR11, UR59 ;  /* 0x0000003b000b7c82 */ /* 0x000fe20008000000 */
[----:B------:R1:W-:Y:S01]  /*5e00*/  UTMALDG.3D [UR32], [UR22], desc[UR4] ;  /* 0x00000420160075b4 */ /* 0x0003e20008011000 */
[----:B------:R-:W-:Y:S01]  /*5e10*/  UMOV UR10, UR34 ;  /* 0x00000022000a7c82 */ /* 0x000fe20008000000 */
[----:B------:R1:W-:Y:S01]  /*5e20*/  UTMALDG.3D [UR56], [UR6], desc[UR4] ;  /* 0x00000438060075b4 */ /* 0x0003e20008011000 */
[----:B------:R1:W-:Y:S01]  /*5e30*/  UTMALDG.3D [UR24], [UR6], desc[UR4] ;  /* 0x00000418060075b4 */ /* 0x0003e20008011000 */
[----:B------:R1:W-:Y:S01]  /*5e40*/  UTMALDG.3D [UR16], [UR6], desc[UR4] ;  /* 0x00000410060075b4 */ /* 0x0003e20008011000 */
[----:B------:R1:W-:Y:S02]  /*5e50*/  UTMALDG.3D [UR8], [UR6], desc[UR4] ;  /* 0x00000408060075b4 */ /* 0x0003e40008011000 */
[----:B-1----:R-:W-:Y:S05]  /*5e60*/  @P3 BRA `(.L_x_105) ;  /* 0xfffffff800bc3947 */ /* 0x002fea000383ffff */
.L_x_101:
[----:B------:R-:W-:Y:S05]  /*5e70*/  BSYNC B1 ;  /* 0x0000000000017941 */ /* 0x000fea0003800000 */
.L_x_100:
[----:B------:R-:W-:Y:S01]  /*5e80*/  LOP3.LUT P3, RZ, R11, 0xff, RZ, 0xc0, !PT ;  /* 0x000000ff0bff7812 */ /* 0x000fe2000786c0ff */
[----:B------:R-:W-:Y:S01]  /*5e90*/  IMAD.IADD R3, R12, 0x1, R3 ;  /* 0x000000010c037824 */ /* 0x000fe200078e0203 */
[----:B------:R-:W-:Y:S01]  /*5ea0*/  IADD3 R16, P4, R16, UR38, RZ ;  /* 0x0000002610107c10 */ /* 0x000fe2000ff9e0ff */
[----:B------:R-:W-:Y:S01]  /*5eb0*/  ULDC.64 UR4, c[0x0][0x650] ;  /* 0x0001940000047ab9 */ /* 0x000fe20000000a00 */
[----:B------:R-:W-:Y:S01]  /*5ec0*/  BSSY B1, `(.L_x_106) ;  /* 0x000006c000017945 */ /* 0x000fe20003800000 */
[----:B------:R-:W-:Y:S01]  /*5ed0*/  IMAD.MOV.U32 R13, RZ, RZ, -0x1 ;  /* 0xffffffffff0d7424 */ /* 0x000fe200078e00ff */
[----:B------:R-:W-:Y:S01]  /*5ee0*/  ISETP.GT.U32.AND P1, PT, R3, 0x1, PT ;  /* 0x000000010300780c */ /* 0x000fe20003f24070 */
[----:B------:R-:W-:Y:S01]  /*5ef0*/  IMAD.MOV.U32 R20, RZ, RZ, -0x1 ;  /* 0xffffffffff147424 */ /* 0x000fe200078e00ff */
[----:B------:R-:W-:Y:S01]  /*5f00*/  SHF.R.U32.HI R4, RZ, 0x1, R3 ;  /* 0x00000001ff047819 */ /* 0x000fe20000011603 */
[----:B------:R-:W-:Y:S01]  /*5f10*/  IMAD.MOV.U32 R8, RZ, RZ, -0x1 ;  /* 0xffffffffff087424 */ /* 0x000fe200078e00ff */
[----:B------:R-:W-:-:S02]  /*5f20*/  ISETP.LT.U32.AND P1, PT, R12, 0x2, P1 ;  /* 0x000000020c00780c */ /* 0x000fc40000f21070 */
[----:B------:R-:W-:Y:S01]  /*5f30*/  IADD3.X R17, R17, UR37, RZ, P4, !PT ;  /* 0x0000002511117c10 */ /* 0x000fe2000a7fe4ff */
[----:B------:R-:W0:Y:S01]  /*5f40*/  @P3 S2R R6, SR_CgaCtaId ;  /* 0x0000000000063919 */ /* 0x000e220000008800 */
[----:B------:R-:W-:Y:S02]  /*5f50*/  @P3 MOV R5, 0x400 ;  /* 0x0000040000053802 */ /* 0x000fe40000000f00 */
[----:B------:R-:W-:Y:S02]  /*5f60*/  ISETP.GE.U32.AND P4, PT, R16, UR4, PT ;  /* 0x0000000410007c0c */ /* 0x000fe4000bf86070 */
[----:B------:R-:W-:Y:S02]  /*5f70*/  LOP3.LUT R4, R4, 0x1, RZ, 0xc0, !PT ;  /* 0x0000000104047812 */ /* 0x000fe400078ec0ff */
[----:B------:R-:W-:Y:S02]  /*5f80*/  LOP3.LUT R3, R3, 0x1, RZ, 0xc0, !PT ;  /* 0x0000000103037812 */ /* 0x000fe400078ec0ff */
[----:B------:R-:W-:-:S02]  /*5f90*/  PRMT R11, RZ, 0x7610, R11 ;  /* 0x00007610ff0b7816 */ /* 0x000fc4000000000b */
[----:B0-----:R-:W-:-:S04]  /*5fa0*/  @P3 LEA R5, R6, R5, 0x18 ;  /* 0x0000000506053211 */ /* 0x001fc800078ec0ff */
[----:B------:R0:W-:Y:S01]  /*5fb0*/  @P3 SYNCS.ARRIVE.TRANS64.A1T0 RZ, [R5+URZ+0x38], RZ ;  /* 0x000038ff05ff39a7 */ /* 0x0001e2000810003f */
[----:B------:R-:W-:-:S04]  /*5fc0*/  ISETP.NE.U32.AND P3, PT, R4, 0x1, PT ;  /* 0x000000010400780c */ /* 0x000fc80003f65070 */
[----:B------:R-:W-:Y:S02]  /*5fd0*/  ISETP.GT.U32.AND P3, PT, R12, 0x1, !P3 ;  /* 0x000000010c00780c */ /* 0x000fe40005f64070 */
[----:B0-----:R-:W-:Y:S02]  /*5fe0*/  SEL R5, RZ, 0x1, !P1 ;  /* 0x00000001ff057807 */ /* 0x001fe40004800000 */
[----:B------:R-:W-:Y:S02]  /*5ff0*/  ISETP.GE.U32.AND.EX P1, PT, R17, UR5, PT, P4 ;  /* 0x0000000511007c0c */ /* 0x000fe4000bf26140 */
[----:B------:R-:W-:-:S04]  /*6000*/  SEL R4, RZ, 0x1, !P3 ;  /* 0x00000001ff047807 */ /* 0x000fc80005800000 */
[----:B------:R-:W-:Y:S02]  /*6010*/  LOP3.LUT R0, R4, R0, R5, 0x96, !PT ;  /* 0x0000000004007212 */ /* 0x000fe400078e9605 */
[----:B------:R-:W-:-:S05]  /*6020*/  PRMT R4, RZ, 0x7610, R4 ;  /* 0x00007610ff047816 */ /* 0x000fca0000000004 */
[----:B------:R-:W-:Y:S05]  /*6030*/  @P1 BRA `(.L_x_107) ;  /* 0x0000000400501947 */ /* 0x000fea0003800000 */
[----:B------:R-:W-:Y:S01]  /*6040*/  ULDC.64 UR4, c[0x0][0x628] ;  /* 0x00018a0000047ab9 */ /* 0x000fe20000000a00 */
[----:B------:R-:W0:Y:S01]  /*6050*/  S2R R14, SR_CTAID.X ;  /* 0x00000000000e7919 */ /* 0x000e220000002500 */
[----:B------:R-:W-:Y:S01]  /*6060*/  ISETP.NE.U32.AND P1, PT, RZ, UR4, PT ;  /* 0x00000004ff007c0c */ /* 0x000fe2000bf25070 */
[----:B------:R-:W-:Y:S01]  /*6070*/  ULDC UR7, c[0x0][0x630] ;  /* 0x00018c0000077ab9 */ /* 0x000fe20000000800 */
[----:B------:R-:W-:Y:S01]  /*6080*/  IMAD.MOV.U32 R4, RZ, RZ, R16 ;  /* 0x000000ffff047224 */ /* 0x000fe200078e0010 */
[----:B------:R-:W1:Y:S01]  /*6090*/  S2R R13, SR_CTAID.Y ;  /* 0x00000000000d7919 */ /* 0x000e620000002600 */
[----:B------:R-:W-:Y:S01]  /*60a0*/  ISETP.NE.AND.EX P1, PT, RZ, UR5, PT, P1 ;  /* 0x00000005ff007c0c */ /* 0x000fe2000bf25310 */
[----:B------:R-:W-:-:S12]  /*60b0*/  IMAD.MOV.U32 R5, RZ, RZ, R17 ;  /* 0x000000ffff057224 */ /* 0x000fd800078e0011 */
[----:B------:R-:W-:Y:S05]  /*60c0*/  @!P1 BRA `(.L_x_108) ;  /* 0x0000000000289947 */ /* 0x000fea0003800000 */
[----:B------:R-:W-:Y:S02]  /*60d0*/  ULDC UR6, c[0x0][0x634] ;  /* 0x00018d0000067ab9 */ /* 0x000fe40000000800 */
[----:B------:R-:W-:-:S05]  /*60e0*/  IADD3 R9, P1, R16, UR6, RZ ;  /* 0x0000000610097c10 */ /* 0x000fca000ff3e0ff */
[----:B------:R-:W-:-:S04]  /*60f0*/  IMAD.X R15, RZ, RZ, R17, P1 ;  /* 0x000000ffff0f7224 */ /* 0x000fc800008e0611 */
[----:B------:R-:W-:-:S04]  /*6100*/  IMAD.WIDE.U32 R6, R15, UR4, RZ ;  /* 0x000000040f067c25 */ /* 0x000fc8000f8e00ff */
[----:B------:R-:W-:-:S04]  /*6110*/  IMAD.WIDE.U32 R6, P1, R9, UR5, R6 ;  /* 0x0000000509067c25 */ /* 0x000fc8000f820006 */
[----:B------:R-:W-:-:S04]  /*6120*/  IMAD.WIDE.U32 R8, R9, UR4, RZ ;  /* 0x0000000409087c25 */ /* 0x000fc8000f8e00ff */
[----:B------:R-:W-:Y:S01]  /*6130*/  IMAD.X R5, RZ, RZ, RZ, P1 ;  /* 0x000000ffff057224 */ /* 0x000fe200008e06ff */
[----:B------:R-:W-:Y:S01]  /*6140*/  IADD3 RZ, P1, R9, R6, RZ ;  /* 0x0000000609ff7210 */ /* 0x000fe20007f3e0ff */
[----:B------:R-:W-:-:S04]  /*6150*/  IMAD.MOV.U32 R4, RZ, RZ, R7 ;  /* 0x000000ffff047224 */ /* 0x000fc800078e0007 */
[----:B------:R-:W-:-:S08]  /*6160*/  IMAD.WIDE.U32.X R4, R15, UR5, R4, P1 ;  /* 0x000000050f047c25 */ /* 0x000fd000088e0404 */
.L_x_108:
[--C-:B------:R-:W-:Y:S01]  /*6170*/  SHF.R.U64 R8, R4, UR7, R5.reuse ;  /* 0x0000000704087c19 */ /* 0x100fe20008001205 */
[----:B------:R-:W-:Y:S01]  /*6180*/  ULDC.64 UR4, c[0x0][0x620] ;  /* 0x0001880000047ab9 */ /* 0x000fe20000000a00 */
[----:B------:R-:W-:Y:S01]  /*6190*/  SHF.R.U32.HI R4, RZ, UR7, R5 ;  /* 0x00000007ff047c19 */ /* 0x000fe20008011605 */
[----:B------:R-:W2:Y:S01]  /*61a0*/  LDC R25, c[0x0][0x144] ;  /* 0x00005100ff197b82 */ /* 0x000ea20000000800 */
[----:B------:R-:W-:Y:S01]  /*61b0*/  IADD3 R7, P1, RZ, -R8, RZ ;  /* 0x80000008ff077210 */ /* 0x000fe20007f3e0ff */
[----:B------:R-:W-:Y:S01]  /*61c0*/  ULDC.64 UR8, c[0x0][0x640] ;  /* 0x0001900000087ab9 */ /* 0x000fe20000000a00 */
[----:B0-----:R-:W-:Y:S01]  /*61d0*/  I2FP.F32.U32 R9, R14 ;  /* 0x0000000e00097245 */ /* 0x001fe20000201000 */
[----:B------:R-:W-:Y:S02]  /*61e0*/  ULDC UR6, c[0x0][0x608] ;  /* 0x0001820000067ab9 */ /* 0x000fe40000000800 */
[----:B------:R-:W-:Y:S01]  /*61f0*/  IMAD.X R4, RZ, RZ, ~R4, P1 ;  /* 0x000000ffff047224 */ /* 0x000fe200008e0e04 */
[----:B------:R-:W-:Y:S01]  /*6200*/  ISETP.NE.U32.AND P1, PT, RZ, UR8, PT ;  /* 0x00000008ff007c0c */ /* 0x000fe2000bf25070 */
[----:B------:R-:W0:Y:S02]  /*6210*/  LDC R20, c[0x0][0x148] ;  /* 0x00005200ff147b82 */ /* 0x000e240000000800 */
[----:B------:R-:W-:Y:S01]  /*6220*/  IMAD R6, R4, UR4, RZ ;  /* 0x0000000404067c24 */ /* 0x000fe2000f8e02ff */
[----:B------:R-:W-:Y:S01]  /*6230*/  ISETP.NE.AND.EX P1, PT, RZ, UR9, PT, P1 ;  /* 0x00000009ff007c0c */ /* 0x000fe2000bf25310 */
[----:B------:R-:W-:Y:S01]  /*6240*/  IMAD.WIDE.U32 R4, R7, UR4, R16 ;  /* 0x0000000407047c25 */ /* 0x000fe2000f8e0010 */
[----:B------:R-:W-:-:S03]  /*6250*/  ULDC UR4, c[0x0][0x150] ;  /* 0x0000540000047ab9 */ /* 0x000fc60000000800 */
[----:B------:R-:W-:Y:S02]  /*6260*/  IMAD R7, R7, UR5, R6 ;  /* 0x0000000507077c24 */ /* 0x000fe4000f8e0206 */
[----:B------:R-:W-:Y:S01]  /*6270*/  FMUL R6, R9, UR4 ;  /* 0x0000000409067c20 */ /* 0x000fe20008400000 */
[----:B------:R-:W-:Y:S01]  /*6280*/  ULDC UR4, c[0x0][0x618] ;  /* 0x0001860000047ab9 */ /* 0x000fe20000000800 */
[----:B------:R-:W-:Y:S01]  /*6290*/  ULDC UR5, c[0x0][0x154] ;  /* 0x0000550000057ab9 */ /* 0x000fe20000000800 */
[----:B------:R-:W-:-:S03]  /*62a0*/  IMAD.IADD R5, R5, 0x1, R7 ;  /* 0x0000000105057824 */ /* 0x000fc600078e0207 */
[----:B------:R-:W3:Y:S02]  /*62b0*/  F2I.U32.TRUNC.NTZ R6, R6 ;  /* 0x0000000600067305 */ /* 0x000ee4000020f000 */
[----:B------:R-:W-:Y:S02]  /*62c0*/  SHF.R.U64 R9, R4, UR4, R5 ;  /* 0x0000000404097c19 */ /* 0x000fe40008001205 */
[----:B-1----:R-:W-:-:S05]  /*62d0*/  I2FP.F32.U32 R4, R13 ;  /* 0x0000000d00047245 */ /* 0x002fca0000201000 */
[----:B------:R-:W-:Y:S01]  /*62e0*/  FMUL R22, R4, UR5 ;  /* 0x0000000504167c20 */ /* 0x000fe20008400000 */
[----:B------:R-:W-:Y:S01]  /*62f0*/  SHF.R.U32.HI R4, RZ, UR4, R5 ;  /* 0x00000004ff047c19 */ /* 0x000fe20008011605 */
[----:B------:R-:W-:-:S03]  /*6300*/  ULDC UR4, c[0x0][0x658] ;  /* 0x0001960000047ab9 */ /* 0x000fc60000000800 */
[--C-:B------:R-:W-:Y:S01]  /*6310*/  SHF.R.U64 R21, R9, UR6, R4.reuse ;  /* 0x0000000609157c19 */ /* 0x100fe20008001204 */
[----:B------:R-:W1:Y:S01]  /*6320*/  F2I.U32.TRUNC.NTZ R22, R22 ;  /* 0x0000001600167305 */ /* 0x000e62000020f000 */
[----:B------:R-:W-:Y:S01]  /*6330*/  SHF.R.U32.HI R4, RZ, UR6, R4 ;  /* 0x00000006ff047c19 */ /* 0x000fe20008011604 */
[----:B---3--:R-:W-:-:S03]  /*6340*/  IMAD.MOV R6, RZ, RZ, -R6 ;  /* 0x000000ffff067224 */ /* 0x008fc600078e0a06 */
[----:B------:R-:W-:Y:S01]  /*6350*/  SHF.R.U64 R15, R21, UR4, R4 ;  /* 0x00000004150f7c19 */ /* 0x000fe20008001204 */
[----:B--2---:R-:W-:Y:S01]  /*6360*/  IMAD R14, R25, R6, R14 ;  /* 0x00000006190e7224 */ /* 0x004fe200078e020e */
[----:B------:R-:W-:-:S03]  /*6370*/  SHF.R.U32.HI R23, RZ, UR4, R4 ;  /* 0x00000004ff177c19 */ /* 0x000fc60008011604 */
[----:B------:R-:W-:Y:S02]  /*6380*/  IMAD.MOV.U32 R4, RZ, RZ, R15 ;  /* 0x000000ffff047224 */ /* 0x000fe400078e000f */
[----:B------:R-:W-:Y:S01]  /*6390*/  IMAD.MOV.U32 R5, RZ, RZ, R23 ;  /* 0x000000ffff057224 */ /* 0x000fe200078e0017 */
[----:B-1----:R-:W-:Y:S06]  /*63a0*/  @!P1 BRA `(.L_x_109) ;  /* 0x0000000000289947 */ /* 0x002fec0003800000 */
[----:B------:R-:W-:Y:S02]  /*63b0*/  ULDC UR4, c[0x0][0x64c] ;  /* 0x0001930000047ab9 */ /* 0x000fe40000000800 */
[----:B------:R-:W-:-:S05]  /*63c0*/  IADD3 R5, P1, R15, UR4, RZ ;  /* 0x000000040f057c10 */ /* 0x000fca000ff3e0ff */
[----:B------:R-:W-:-:S04]  /*63d0*/  IMAD.X R23, RZ, RZ, R23, P1 ;  /* 0x000000ffff177224 */ /* 0x000fc800008e0617 */
[----:B------:R-:W-:-:S04]  /*63e0*/  IMAD.WIDE.U32 R6, R23, UR8, RZ ;  /* 0x0000000817067c25 */ /* 0x000fc8000f8e00ff */
[----:B------:R-:W-:-:S04]  /*63f0*/  IMAD.WIDE.U32 R6, P1, R5, UR9, R6 ;  /* 0x0000000905067c25 */ /* 0x000fc8000f820006 */
[----:B------:R-:W-:-:S04]  /*6400*/  IMAD.WIDE.U32 R4, R5, UR8, RZ ;  /* 0x0000000805047c25 */ /* 0x000fc8000f8e00ff */
[----:B------:R-:W-:Y:S01]  /*6410*/  IMAD.MOV.U32 R4, RZ, RZ, R7 ;  /* 0x000000ffff047224 */ /* 0x000fe200078e0007 */
[----:B------:R-:W-:Y:S01]  /*6420*/  IADD3 RZ, P3, R5, R6, RZ ;  /* 0x0000000605ff7210 */ /* 0x000fe20007f7e0ff */
[----:B------:R-:W-:-:S04]  /*6430*/  IMAD.X R5, RZ, RZ, RZ, P1 ;  /* 0x000000ffff057224 */ /* 0x000fc800008e06ff */
[----:B------:R-:W-:-:S08]  /*6440*/  IMAD.WIDE.U32.X R4, R23, UR9, R4, P3 ;  /* 0x0000000917047c25 */ /* 0x000fd000098e0404 */
.L_x_109:
[----:B------:R-:W-:Y:S01]  /*6450*/  ISETP.NE.AND P1, PT, R2, 0x1, PT ;  /* 0x000000010200780c */ /* 0x000fe20003f25270 */
[----:B------:R-:W-:Y:S01]  /*6460*/  ULDC UR4, c[0x0][0x648] ;  /* 0x0001920000047ab9 */ /* 0x000fe20000000800 */
[----:B------:R-:W-:Y:S01]  /*6470*/  LOP3.LUT R21, R21, UR29, RZ, 0xc0, !PT ;  /* 0x0000001d15157c12 */ /* 0x000fe2000f8ec0ff */
[----:B------:R-:W-:Y:S01]  /*6480*/  IMAD.MOV R22, RZ, RZ, -R22 ;  /* 0x000000ffff167224 */ /* 0x000fe200078e0a16 */
[----:B------:R-:W-:Y:S01]  /*6490*/  SHF.R.U64 R4, R4, UR4, R5 ;  /* 0x0000000404047c19 */ /* 0x000fe20008001205 */
[----:B------:R-:W-:Y:S01]  /*64a0*/  ULDC UR4, c[0x0][0x638] ;  /* 0x00018e0000047ab9 */ /* 0x000fe20000000800 */
[----:B------:R-:W-:Y:S01]  /*64b0*/  ULDC UR5, c[0x0][0x610] ;  /* 0x0001840000057ab9 */ /* 0x000fe20000000800 */
[----:B------:R-:W-:Y:S02]  /*64c0*/  IMAD.MOV.U32 R5, RZ, RZ, 0x1 ;  /* 0x00000001ff057424 */ /* 0x000fe400078e00ff */
[----:B------:R-:W-:Y:S02]  /*64d0*/  IMAD.MOV R6, RZ, RZ, -R4 ;  /* 0x000000ffff067224 */ /* 0x000fe400078e0a04 */
[----:B------:R-:W-:Y:S01]  /*64e0*/  IMAD R21, R4, UR21, R21 ;  /* 0x0000001504157c24 */ /* 0x000fe2000f8e0215 */
[----:B------:R-:W-:Y:S01]  /*64f0*/  LOP3.LUT R4, R9, UR13, RZ, 0xc0, !PT ;  /* 0x0000000d09047c12 */ /* 0x000fe2000f8ec0ff */
[----:B0-----:R-:W-:-:S02]  /*6500*/  @P1 IMAD R14, R20, R22, R13 ;  /* 0x00000016140e1224 */ /* 0x001fc400078e020d */
[----:B------:R-:W-:Y:S01]  /*6510*/  IMAD R15, R6, UR4, R15 ;  /* 0x00000004060f7c24 */ /* 0x000fe2000f8e020f */
[----:B------:R-:W-:Y:S01]  /*6520*/  ULDC UR4, c[0x0][0x600] ;  /* 0x0001800000047ab9 */ /* 0x000fe20000000800 */
[----:B------:R-:W-:Y:S02]  /*6530*/  IMAD R14, R21, UR5, R14 ;  /* 0x00000005150e7c24 */ /* 0x000fe4000f8e020e */
[--C-:B------:R-:W-:Y:S01]  /*6540*/  IMAD R15, R15, UR4, R4.reuse ;  /* 0x000000040f0f7c24 */ /* 0x100fe2000f8e0204 */
[----:B------:R-:W-:-:S04]  /*6550*/  PRMT R4, R5, 0x7610, R4 ;  /* 0x0000761005047816 */ /* 0x000fc80000000004 */
[----:B------:R-:W-:Y:S02]  /*6560*/  SEL R20, R15, R14, !P1 ;  /* 0x0000000e0f147207 */ /* 0x000fe40004800000 */
[----:B------:R-:W-:-:S07]  /*6570*/  SEL R13, R14, R15, !P1 ;  /* 0x0000000f0e0d7207 */ /* 0x000fce0004800000 */
.L_x_107:
[----:B------:R-:W-:Y:S05]  /*6580*/  BSYNC B1 ;  /* 0x0000000000017941 */ /* 0x000fea0003800000 */
.L_x_106:
[----:B------:R-:W-:-:S13]  /*6590*/  LOP3.LUT P1, RZ, R4, 0xff, RZ, 0xc0, !PT ;  /* 0x000000ff04ff7812 */ /* 0x000fda000782c0ff */
[----:B------:R-:W-:Y:S05]  /*65a0*/  @P1 BRA `(.L_x_110) ;  /* 0xfffffff000b81947 */ /* 0x000fea000383ffff */
[----:B------:R-:W-:Y:S05]  /*65b0*/  BSYNC B0 ;  /* 0x0000000000007941 */ /* 0x000fea0003800000 */
.L_x_98:
[----:B------:R-:W-:-:S03]  /*65c0*/  UMOV UR4, 0xffffffff ;  /* 0xffffffff00047882 */ /* 0x000fc60000000000 */
[----:B------:R-:W-:Y:S05]  /*65d0*/  BRA.DIV UR4, `(.L_x_111) ;  /* 0x0000000204d07947 */ /* 0x000fea000b800000 */
[----:B------:R-:W-:-:S13]  /*65e0*/  ELECT P6, URZ, PT ;  /* 0x00000000003f782f */ /* 0x000fda00038c0000 */
.L_x_123:
[----:B------:R-:W-:Y:S04]  /*65f0*/  BSSY B0, `(.L_x_112) ;  /* 0x0000019000007945 */ /* 0x000fe80003800000 */
[----:B------:R-:W-:Y:S05]  /*6600*/  @!P6 BRA `(.L_x_113) ;  /* 0x00000000005ce947 */ /* 0x000fea0003800000 */
[----:B------:R-:W-:-:S04]  /*6610*/  LOP3.LUT R18, R18, 0x2, RZ, 0xfc, !PT ;  /* 0x0000000212127812 */ /* 0x000fc800078efcff */
[----:B------:R-:W-:-:S13]  /*6620*/  ISETP.NE.AND P0, PT, R18, 0x3, PT ;  /* 0x000000031200780c */ /* 0x000fda0003f05270 */
[----:B------:R-:W-:Y:S05]  /*6630*/  @!P0 BRA `(.L_x_114) ;  /* 0x0000000000048947 */ /* 0x000fea0003800000 */
[----:B------:R-:W-:Y:S01]  /*6640*/  BPT.TRAP 0x1 ;  /* 0x000000040000795c */ /* 0x000fe20000300000 */
.L_x_114:
[----:B------:R-:W0:Y:S01]  /*6650*/  S2R R5, SR_CgaCtaId ;  /* 0x0000000000057919 */ /* 0x000e220000008800 */
[----:B------:R-:W-:Y:S02]  /*6660*/  MOV R2, 0x400 ;  /* 0x0000040000027802 */ /* 0x000fe40000000f00 */
[----:B------:R-:W-:Y:S02]  /*6670*/  SHF.L.U32 R4, R0, 0x1f, RZ ;  /* 0x0000001f00047819 */ /* 0x000fe400000006ff */
[----:B0-----:R-:W-:-:S05]  /*6680*/  LEA R2, R5, R2, 0x18 ;  /* 0x0000000205027211 */ /* 0x001fca00078ec0ff */
[----:B------:R-:W-:-:S04]  /*6690*/  VIADD R2, R2, 0x10 ;  /* 0x0000001002027836 */ /* 0x000fc80000000000 */
[C---:B------:R-:W-:Y:S02]  /*66a0*/  IMAD R7, R3.reuse, 0x8, R2 ;  /* 0x0000000803077824 */ /* 0x040fe400078e0202 */
[----:B------:R-:W-:Y:S02]  /*66b0*/  VIADD R3, R3, 0x1 ;  /* 0x0000000103037836 */ /* 0x000fe40000000000 */
[----:B------:R-:W0:Y:S03]  /*66c0*/  SYNCS.PHASECHK.TRANS64.TRYWAIT P0, [R7+URZ], R4 ;  /* 0x00000004070075a7 */ /* 0x000e26000800017f */
[----:B------:R-:W-:-:S04]  /*66d0*/  ISETP.NE.AND P1, PT, R3, 0x2, PT ;  /* 0x000000020300780c */ /* 0x000fc80003f25270 */
[----:B------:R-:W-:Y:S02]  /*66e0*/  SEL R5, RZ, 0x1, P1 ;  /* 0x00000001ff057807 */ /* 0x000fe40000800000 */
[----:B------:R-:W-:Y:S02]  /*66f0*/  SEL R3, R3, RZ, P1 ;  /* 0x000000ff03037207 */ /* 0x000fe40000800000 */
[----:B------:R-:W-:Y:S01]  /*6700*/  LOP3.LUT R0, R0, R5, RZ, 0x3c, !PT ;  /* 0x0000000500007212 */ /* 0x000fe200078e3cff */
[----:B0-----:R-:W-:Y:S06]  /*6710*/  @!P0 BRA `(.L_x_115) ;  /* 0x0000000000a08947 */ /* 0x001fec0003800000 */
.L_x_124:
[----:B------:R-:W-:Y:S01]  /*6720*/  IMAD R3, R3, 0x8, R2 ;  /* 0x0000000803037824 */ /* 0x000fe200078e0202 */
[----:B------:R-:W-:-:S07]  /*6730*/  SHF.L.U32 R0, R0, 0x1f, RZ ;  /* 0x0000001f00007819 */ /* 0x000fce00000006ff */
.L_x_116:
[----:B-1----:R1:W2:Y:S02]  /*6740*/  SYNCS.PHASECHK.TRANS64.TRYWAIT P0, [R3+URZ], R0 ;  /* 0x00000000030075a7 */ /* 0x0022a4000800017f */
[----:B--2---:R-:W-:Y:S05]  /*6750*/  @!P0 NANOSLEEP.SYNCS 0x989680 ;  /* 0x009896800000895d */ /* 0x004fea0003900000 */
[----:B------:R-:W2:Y:S02]  /*6760*/  @!P0 SYNCS.PHASECHK.TRANS64 P0, [R3+URZ], R0 ;  /* 0x00000000030085a7 */ /* 0x000ea4000800007f */
[----:B--2---:R-:W-:Y:S05]  /*6770*/  @!P0 BRA `(.L_x_116) ;  /* 0xfffffffc00f08947 */ /* 0x004fea000383ffff */
.L_x_113:
[----:B------:R-:W-:Y:S05]  /*6780*/  BSYNC B0 ;  /* 0x0000000000007941 */ /* 0x000fea0003800000 */
.L_x_112:
[----:B------:R-:W-:Y:S05]  /*6790*/  EXIT ;  /* 0x000000000000794d */ /* 0x000fea0003800000 */
.L_x_17:
[----:B-1----:R1:W2:Y:S02]  /*67a0*/  SYNCS.PHASECHK.TRANS64.TRYWAIT P1, [R3+URZ], R0 ;  /* 0x00000000030075a7 */ /* 0x0022a4000802017f */
[----:B--2---:R-:W-:Y:S05]  /*67b0*/  @!P1 NANOSLEEP.SYNCS 0x989680 ;  /* 0x009896800000995d */ /* 0x004fea0003900000 */
[----:B------:R-:W2:Y:S02]  /*67c0*/  @!P1 SYNCS.PHASECHK.TRANS64 P1, [R3+URZ], R0 ;  /* 0x00000000030095a7 */ /* 0x000ea4000802007f */
[----:B--2---:R-:W-:Y:S05]  /*67d0*/  @!P1 BRA `(.L_x_17) ;  /* 0xfffffffc00f09947 */ /* 0x004fea000383ffff */
[----:B------:R-:W-:Y:S05]  /*67e0*/  BRA `(.L_x_16) ;  /* 0xffffffac00207947 */ /* 0x000fea000383ffff */
.L_x_22:
[----:B-1----:R-:W-:-:S04]  /*67f0*/  IMAD.U32 R4, RZ, RZ, UR4 ;  /* 0x00000004ff047e24 */ /* 0x002fc8000f8e00ff */
[----:B------:R1:W2:Y:S03]  /*6800*/  SYNCS.PHASECHK.TRANS64.TRYWAIT P1, [R4+URZ], R3 ;  /* 0x00000003040075a7 */ /* 0x0002a6000802017f */
[----:B--2---:R-:W-:Y:S05]  /*6810*/  @!P1 NANOSLEEP.SYNCS 0x989680 ;  /* 0x009896800000995d */ /* 0x004fea0003900000 */
[----:B------:R-:W2:Y:S02]  /*6820*/  @!P1 SYNCS.PHASECHK.TRANS64 P1, [R4+URZ], R3 ;  /* 0x00000003040095a7 */ /* 0x000ea4000802007f */
[----:B--2---:R-:W-:Y:S05]  /*6830*/  @!P1 BRA `(.L_x_22) ;  /* 0xfffffffc00ec9947 */ /* 0x004fea000383ffff */
[----:B------:R-:W-:Y:S05]  /*6840*/  BRA `(.L_x_21) ;  /* 0xffffffb400447947 */ /* 0x000fea000383ffff */
.L_x_99:
[----:B------:R-:W-:Y:S01]  /*6850*/  BSSY B1, `(.L_x_117) ;  /* 0x0000006000017945 */ /* 0x000fe20003800000 */
[----:B------:R-:W-:-:S07]  /*6860*/  IMAD.MOV.U32 R15, RZ, RZ, -0x1 ;  /* 0xffffffffff0f7424 */ /* 0x000fce00078e00ff */
[----:B------:R-:W-:Y:S05]  /*6870*/  WARPSYNC.COLLECTIVE R15, `(.L_x_118) ;  /* 0x000000000f0c7348 */ /* 0x000fea0003c00000 */
[----:B------:R-:W-:Y:S02]  /*6880*/  ELECT P6, UR62, PT ;  /* 0x00000000003e782f */ /* 0x000fe400038c0000 */
[----:B------:R-:W-:Y:S01]  /*6890*/  MOV R14, UR62 ;  /* 0x0000003e000e7c02 */ /* 0x000fe20008000f00 */
[----:B------:R-:W-:Y:S10]  /*68a0*/  ENDCOLLECTIVE ;  /* 0x000000000000791b */ /* 0x000ff40003800000 */
.L_x_118:
[----:B------:R-:W-:Y:S05]  /*68b0*/  BSYNC B1 ;  /* 0x0000000000017941 */ /* 0x000fea0003800000 */
.L_x_117:
[----:B------:R-:W-:Y:S05]  /*68c0*/  BRA `(.L_x_119) ;  /* 0xffffffec00fc7947 */ /* 0x000fea000383ffff */
.L_x_102:
[----:B0-----:R0:W1:Y:S02]  /*68d0*/  SYNCS.PHASECHK.TRANS64.TRYWAIT P1, [R14+URZ+0x10], R7 ;  /* 0x000010070e0075a7 */ /* 0x001064000802017f */
[----:B-1----:R-:W-:Y:S05]  /*68e0*/  @!P1 NANOSLEEP.SYNCS 0x989680 ;  /* 0x009896800000995d */ /* 0x002fea0003900000 */
[----:B------:R-:W1:Y:S02]  /*68f0*/  @!P1 SYNCS.PHASECHK.TRANS64 P1, [R14+URZ+0x10], R7 ;  /* 0x000010070e0095a7 */ /* 0x000e64000802007f */
[----:B-1----:R-:W-:Y:S05]  /*6900*/  @!P1 BRA `(.L_x_102) ;  /* 0xfffffffc00f09947 */ /* 0x002fea000383ffff */
[----:B------:R-:W-:Y:S05]  /*6910*/  BRA `(.L_x_120) ;  /* 0xfffffff000307947 */ /* 0x000fea000383ffff */
.L_x_111:
[----:B------:R-:W-:Y:S01]  /*6920*/  BSSY B0, `(.L_x_121) ;  /* 0x0000006000007945 */ /* 0x000fe20003800000 */
[----:B------:R-:W-:-:S07]  /*6930*/  IMAD.MOV.U32 R15, RZ, RZ, -0x1 ;  /* 0xffffffffff0f7424 */ /* 0x000fce00078e00ff */
[----:B------:R-:W-:Y:S05]  /*6940*/  WARPSYNC.COLLECTIVE R15, `(.L_x_122) ;  /* 0x000000000f0c7348 */ /* 0x000fea0003c00000 */
[----:B------:R-:W-:Y:S02]  /*6950*/  ELECT P6, UR62, PT ;  /* 0x00000000003e782f */ /* 0x000fe400038c0000 */
[----:B------:R-:W-:Y:S01]  /*6960*/  MOV R14, UR62 ;  /* 0x0000003e000e7c02 */ /* 0x000fe20008000f00 */
[----:B------:R-:W-:Y:S10]  /*6970*/  ENDCOLLECTIVE ;  /* 0x000000000000791b */ /* 0x000ff40003800000 */
.L_x_122:
[----:B------:R-:W-:Y:S05]  /*6980*/  BSYNC B0 ;  /* 0x0000000000007941 */ /* 0x000fea0003800000 */
.L_x_121:
[----:B------:R-:W-:Y:S05]  /*6990*/  BRA `(.L_x_123) ;  /* 0xfffffffc00147947 */ /* 0x000fea000383ffff */
.L_x_115:
[----:B0-----:R0:W1:Y:S02]  /*69a0*/  SYNCS.PHASECHK.TRANS64.TRYWAIT P0, [R7+URZ], R4 ;  /* 0x00000004070075a7 */ /* 0x001064000800017f */
[----:B-1----:R-:W-:Y:S05]  /*69b0*/  @!P0 NANOSLEEP.SYNCS 0x989680 ;  /* 0x009896800000895d */ /* 0x002fea0003900000 */
[----:B------:R-:W1:Y:S02]  /*69c0*/  @!P0 SYNCS.PHASECHK.TRANS64 P0, [R7+URZ], R4 ;  /* 0x00000004070085a7 */ /* 0x000e64000800007f */
[----:B-1----:R-:W-:Y:S05]  /*69d0*/  @!P0 BRA `(.L_x_115) ;  /* 0xfffffffc00f08947 */ /* 0x002fea000383ffff */
[----:B------:R-:W-:Y:S05]  /*69e0*/  BRA `(.L_x_124) ;  /* 0xfffffffc004c7947 */ /* 0x000fea000383ffff */
.L_x_125:
[----:B------:R-:W-:-:S00]  /*69f0*/  BRA `(.L_x_125) ;  /* 0xfffffffc00fc7947 */ /* 0x000fc0000383ffff */
[----:B------:R-:W-:-:S00]  /*6a00*/  NOP ;  /* 0x0000000000007918 */ /* 0x000fc00000000000 */
[----:B------:R-:W-:-:S00]  /*6a10*/  NOP ;  /* 0x0000000000007918 */ /* 0x000fc00000000000 */
[----:B------:R-:W-:-:S00]  /*6a20*/  NOP ;  /* 0x0000000000007918 */ /* 0x000fc00000000000 */
[----:B------:R-:W-:-:S00]  /*6a30*/  NOP ;  /* 0x0000000000007918 */ /* 0x000fc00000000000 */
[----:B------:R-:W-:-:S00]  /*6a40*/  NOP ;  /* 0x0000000000007918 */ /* 0x000fc00000000000 */
[----:B------:R-:W-:-:S00]  /*6a50*/  NOP ;  /* 0x0000000000007918 */ /* 0x000fc00000000000 */
[----:B------:R-:W-:-:S00]  /*6a60*/  NOP ;  /* 0x0000000000007918 */ /* 0x000fc00000000000 */
[----:B------:R-:W-:-:S00]  /*6a70*/  NOP ;  /* 0x0000000000007918 */ /* 0x000fc00000000000 */
.L_x_126:


//--------------------- .nv.global.init           --------------------------
	.section	.nv.global.init,"aw",@progbits
.nv.global.init:
	.type		$str$22,@object
	.size		$str$22,($str$23 - $str$22)
$str$22:
        /*0000*/ 	.byte	0x6b, 0x5f, 0x74, 0x69, 0x6c, 0x65, 0x5f, 0x63, 0x6f, 0x75, 0x6e, 0x74, 0x20, 0x3e, 0x3d, 0x20
        /*0010*/ 	.byte	0x31, 0x00
	.type		$str$23,@object
	.size		$str$23,(__unnamed_1 - $str$23)
$str$23:
        /*0012*/ 	.byte	0x2f, 0x74, 0x6d, 0x70, 0x2f, 0x63, 0x75, 0x74, 0x6c, 0x61, 0x73, 0x73, 0x5f, 0x73, 0x77, 0x65
        /*0022*/ 	.byte	0x65, 0x70, 0x5f, 0x73, 0x72, 0x63, 0x2f, 0x69, 0x6e, 0x63, 0x6c, 0x75, 0x64, 0x65, 0x2f, 0x63
        /*0032*/ 	.byte	0x75, 0x74, 0x6c, 0x61, 0x73, 0x73, 0x2f, 0x67, 0x65, 0x6d, 0x6d, 0x2f, 0x63, 0x6f, 0x6c, 0x6c
        /*0042*/ 	.byte	0x65, 0x63, 0x74, 0x69, 0x76, 0x65, 0x2f, 0x73, 0x6d, 0x39, 0x30, 0x5f, 0x6d, 0x6d, 0x61, 0x5f
        /*0052*/ 	.byte	0x74, 0x6d, 0x61, 0x5f, 0x67, 0x6d, 0x6d, 0x61, 0x5f, 0x73, 0x73, 0x5f, 0x77, 0x61, 0x72, 0x70
        /*0062*/ 	.byte	0x73, 0x70, 0x65, 0x63, 0x69, 0x61, 0x6c, 0x69, 0x7a, 0x65, 0x64, 0x2e, 0x68, 0x70, 0x70, 0x00
	.type		__unnamed_1,@object
	.size		__unnamed_1,(.L_0 - __unnamed_1)
__unnamed_1:
        /*0072*/ 	.byte	0x76, 0x6f, 0x69, 0x64, 0x20, 0x63, 0x75, 0x74, 0x6c, 0x61, 0x73, 0x73, 0x3a, 0x3a, 0x67, 0x65
        /* <DEDUP_REMOVED lines=176> */
        /*0b82*/ 	.byte	0x65, 0x3a, 0x3a, 0x69, 0x64, 0x65, 0x6e, 0x74, 0x69, 0x74, 0x79, 0x5d, 0x00
.L_0:


//--------------------- .nv.shared._ZN7cutlass13device_kernelINS_4gemm6kernel13GemmUniversalIN4cute5tupleIJiiiiEEENS1_10collective13CollectiveMmaINS1_34MainloopSm90TmaGmmaWarpSpecializedILi2ENS5_IJNS4_1CILi1EEESB_SB_EEENS1_35KernelTmaWarpSpecializedCooperativeEEENS5_IJNSA_ILi128EEENSA_ILi64EEESF_EEENS_10tfloat32_tENS5_IJlSB_lEEESI_SJ_NS4_8TiledMMAINS4_8MMA_AtomIJNS4_4SM904GMMA29MMA_64x64x8_F32TF32TF32_SS_TNILNSN_7ScaleInE1ELSP_1EEEEEENS4_6LayoutINS5_IJNSA_ILi2EEESB_SB_EEENS5_IJSB_NSA_ILi0EEESV_EEEEENS5_IJNS4_10UnderscoreESY_SY_EEEEENS4_13SM90_TMA_LOADENS4_14ComposedLayoutINS4_7SwizzleILi3ELi4ELi3EEENS4_18smem_ptr_flag_bitsILi32EEENSS_INS5_IJNSA_ILi8EEENSA_ILi32EEEEEENS5_IJS18_SB_EEEEEEEvNS4_8identityES11_S1C_vS1D_EENS_8epilogue10collective6detail29Sm90TmaWarpSpecializedAdapterINS1G_15DefaultEpilogueISI_SJ_SJ_NS1F_6thread17LinearCombinationISI_Li1EffLNS1K_9ScaleType4KindE0ELNS_15FloatRoundStyleE2ESI_EENS1_15EpilogueDefaultEEEEEvvEEEEvNT_6ParamsE --------------------------
	.section	.nv.shared._ZN7cutlass13device_kernelINS_4gemm6kernel13GemmUniversalIN4cute5tupleIJiiiiEEENS1_10collective13CollectiveMmaINS1_34MainloopSm90TmaGmmaWarpSpecializedILi2ENS5_IJNS4_1CILi1EEESB_SB_EEENS1_35KernelTmaWarpSpecializedCooperativeEEENS5_IJNSA_ILi128EEENSA_ILi64EEESF_EEENS_10tfloat32_tENS5_IJlSB_lEEESI_SJ_NS4_8TiledMMAINS4_8MMA_AtomIJNS4_4SM904GMMA29MMA_64x64x8_F32TF32TF32_SS_TNILNSN_7ScaleInE1ELSP_1EEEEEENS4_6LayoutINS5_IJNSA_ILi2EEESB_SB_EEENS5_IJSB_NSA_ILi0EEESV_EEEEENS5_IJNS4_10UnderscoreESY_SY_EEEEENS4_13SM90_TMA_LOADENS4_14ComposedLayoutINS4_7SwizzleILi3ELi4ELi3EEENS4_18smem_ptr_flag_bitsILi32EEENSS_INS5_IJNSA_ILi8EEENSA_ILi32EEEEEENS5_IJS18_SB_EEEEEEEvNS4_8identityES11_S1C_vS1D_EENS_8epilogue10collective6detail29Sm90TmaWarpSpecializedAdapterINS1G_15DefaultEpilogueISI_SJ_SJ_NS1F_6thread17LinearCombinationISI_Li1EffLNS1K_9ScaleType4KindE0ELNS_15FloatRoundStyleE2ESI_EENS1_15EpilogueDefaultEEEEEvvEEEEvNT_6ParamsE,"aw",@nobits
	.sectionflags	@""
	.align	16
	.zero		1024


//--------------------- .nv.shared.reserved.0     --------------------------
	.section	.nv.shared.reserved.0,"aw",@nobits
	.weak		__nv_reservedSMEM_offset_0_alias
	.size		__nv_reservedSMEM_offset_0_alias, 0, 0
	.other		__nv_reservedSMEM_offset_0_alias,@"STO_CUDA_RESERVED_SHARED STV_DEFAULT"
__nv_reservedSMEM_offset_0_alias:
	.zero		0


//--------------------- .nv.global                --------------------------
	.section	.nv.global,"aw",@nobits
.nv.global:
	.type		_ZN40_INTERNAL_ed7e5fca_4_k_cu_0130935f_311884cute1_E,@object
	.size		_ZN40_INTERNAL_ed7e5fca_4_k_cu_0130935f_311884cute1_E,(_ZN40_INTERNAL_ed7e5fca_4_k_cu_0130935f_311884cuda3std3__45__cpo6cbeginE - _ZN40_INTERNAL_ed7e5fca_4_k_cu_0130935f_311884cute1_E)
_ZN40_INTERNAL_ed7e5fca_4_k_cu_0130935f_311884cute1_E:
	.zero		1
	.type		_ZN40_INTERNAL_ed7e5fca_4_k_cu_0130935f_311884cuda3std3__45__cpo6cbeginE,@object
	.size		_ZN40_INTERNAL_ed7e5fca_4_k_cu_0130935f_311884cuda3std3__45__cpo6cbeginE,(_ZN40_INTERNAL_ed7e5fca_4_k_cu_0130935f_311884cuda3std3__48in_placeE - _ZN40_INTERNAL_ed7e5fca_4_k_cu_0130935f_311884cuda3std3__45__cpo6cbeginE)
_ZN40_INTERNAL_ed7e5fca_4_k_cu_0130935f_311884cuda3std3__45__cpo6cbeginE:
	.zero		1
	.type		_ZN40_INTERNAL_ed7e5fca_4_k_cu_0130935f_311884cuda3std3__48in_placeE,@object
	.size		_ZN40_INTERNAL_ed7e5fca_4_k_cu_0130935f_311884cuda3std3__48in_placeE,(_ZN40_INTERNAL_ed7e5fca_4_k_cu_0130935f_311884cuda3std6ranges3__45__cpo9iter_moveE - _ZN40_INTERNAL_ed7e5fca_4_k_cu_0130935f_311884cuda3std3__48in_placeE)
_ZN40_INTERNAL_ed7e5fca_4_k_cu_0130935f_311884cuda3std3__48in_placeE:
	.zero		1
	.type		_ZN40_INTERNAL_ed7e5fca_4_k_cu_0130935f_311884cuda3std6ranges3__45__cpo9iter_moveE,@object
	.size		_ZN40_INTERNAL_ed7e5fca_4_k_cu_0130935f_311884cuda3std6ranges3__45__cpo9iter_moveE,(_ZN40_INTERNAL_ed7e5fca_4_k_cu_0130935f_311884cuda3std3__45__cpo5beginE - _ZN40_INTERNAL_ed7e5fca_4_k_cu_0130935f_311884cuda3std6ranges3__45__cpo9iter_moveE)
_ZN40_INTERNAL_ed7e5fca_4_k_cu_0130935f_311884cuda3std6ranges3__45__cpo9iter_moveE:
	.zero		1
	.type		_ZN40_INTERNAL_ed7e5fca_4_k_cu_0130935f_311884cuda3std3__45__cpo5beginE,@object
	.size		_ZN40_INTERNAL_ed7e5fca_4_k_cu_0130935f_311884cuda3std3__45__cpo5beginE,(_ZN40_INTERNAL_ed7e5fca_4_k_cu_0130935f_311884cuda3std3__442_GLOBAL__N__ed7e5fca_4_k_cu_0130935f_311886ignoreE - _ZN40_INTERNAL_ed7e5fca_4_k_cu_0130935f_311884cuda3std3__45__cpo5beginE)
_ZN40_INTERNAL_ed7e5fca_4_k_cu_0130935f_311884cuda3std3__45__cpo5beginE:
	.zero		1
	.type		_ZN40_INTERNAL_ed7e5fca_4_k_cu_0130935f_311884cuda3std3__442_GLOBAL__N__ed7e5fca_4_k_cu_0130935f_311886ignoreE,@object
	.size		_ZN40_INTERNAL_ed7e5fca_4_k_cu_0130935f_311884cuda3std3__442_GLOBAL__N__ed7e5fca_4_k_cu_0130935f_311886ignoreE,(_ZN40_INTERNAL_ed7e5fca_4_k_cu_0130935f_311884cute7productE - _ZN40_INTERNAL_ed7e5fca_4_k_cu_0130935f_311884cuda3std3__442_GLOBAL__N__ed7e5fca_4_k_cu_0130935f_311886ignoreE)
_ZN40_INTERNAL_ed7e5fca_4_k_cu_0130935f_311884cuda3std3__442_GLOBAL__N__ed7e5fca_4_k_cu_0130935f_311886ignoreE:
	.zero		1
	.type		_ZN40_INTERNAL_ed7e5fca_4_k_cu_0130935f_311884cute7productE,@object
	.size		_ZN40_INTERNAL_ed7e5fca_4_k_cu_0130935f_311884cute7productE,(_ZN40_INTERNAL_ed7e5fca_4_k_cu_0130935f_311884cuda3std3__45__cpo3endE - _ZN40_INTERNAL_ed7e5fca_4_k_cu_0130935f_311884cute7productE)
_ZN40_INTERNAL_ed7e5fca_4_k_cu_0130935f_311884cute7productE:
	.zero		1
	.type		_ZN40_INTERNAL_ed7e5fca_4_k_cu_0130935f_311884cuda3std3__45__cpo3endE,@object
	.size		_ZN40_INTERNAL_ed7e5fca_4_k_cu_0130935f_311884cuda3std3__45__cpo3endE,(_ZN40_INTERNAL_ed7e5fca_4_k_cu_0130935f_311884cuda3std3__419piecewise_constructE - _ZN40_INTERNAL_ed7e5fca_4_k_cu_0130935f_311884cuda3std3__45__cpo3endE)
_ZN40_INTERNAL_ed7e5fca_4_k_cu_0130935f_311884cuda3std3__45__cpo3endE:
	.zero		1
	.type		_ZN40_INTERNAL_ed7e5fca_4_k_cu_0130935f_311884cuda3std3__419piecewise_constructE,@object
	.size		_ZN40_INTERNAL_ed7e5fca_4_k_cu_0130935f_311884cuda3std3__419piecewise_constructE,(_ZN40_INTERNAL_ed7e5fca_4_k_cu_0130935f_311884cuda3std3__45__cpo4cendE - _ZN40_INTERNAL_ed7e5fca_4_k_cu_0130935f_311884cuda3std3__419piecewise_constructE)
_ZN40_INTERNAL_ed7e5fca_4_k_cu_0130935f_311884cuda3std3__419piecewise_constructE:
	.zero		1
	.type		_ZN40_INTERNAL_ed7e5fca_4_k_cu_0130935f_311884cuda3std3__45__cpo4cendE,@object
	.size		_ZN40_INTERNAL_ed7e5fca_4_k_cu_0130935f_311884cuda3std3__45__cpo4cendE,(_ZN40_INTERNAL_ed7e5fca_4_k_cu_0130935f_311884cuda3std6ranges3__45__cpo4swapE - _ZN40_INTERNAL_ed7e5fca_4_k_cu_0130935f_311884cuda3std3__45__cpo4cendE)
_ZN40_INTERNAL_ed7e5fca_4_k_cu_0130935f_311884cuda3std3__45__cpo4cendE:
	.zero		1
	.type		_ZN40_INTERNAL_ed7e5fca_4_k_cu_0130935f_311884cuda3std6ranges3__45__cpo4swapE,@object
	.size		_ZN40_INTERNAL_ed7e5fca_4_k_cu_0130935f_311884cuda3std6ranges3__45__cpo4swapE,(.L_8 - _ZN40_INTERNAL_ed7e5fca_4_k_cu_0130935f_311884cuda3std6ranges3__45__cpo4swapE)
_ZN40_INTERNAL_ed7e5fca_4_k_cu_0130935f_311884cuda3std6ranges3__45__cpo4swapE:
	.zero		1
.L_8:


//--------------------- .nv.constant0._ZN7cutlass13device_kernelINS_4gemm6kernel13GemmUniversalIN4cute5tupleIJiiiiEEENS1_10collective13CollectiveMmaINS1_34MainloopSm90TmaGmmaWarpSpecializedILi2ENS5_IJNS4_1CILi1EEESB_SB_EEENS1_35KernelTmaWarpSpecializedCooperativeEEENS5_IJNSA_ILi128EEENSA_ILi64EEESF_EEENS_10tfloat32_tENS5_IJlSB_lEEESI_SJ_NS4_8TiledMMAINS4_8MMA_AtomIJNS4_4SM904GMMA29MMA_64x64x8_F32TF32TF32_SS_TNILNSN_7ScaleInE1ELSP_1EEEEEENS4_6LayoutINS5_IJNSA_ILi2EEESB_SB_EEENS5_IJSB_NSA_ILi0EEESV_EEEEENS5_IJNS4_10UnderscoreESY_SY_EEEEENS4_13SM90_TMA_LOADENS4_14ComposedLayoutINS4_7SwizzleILi3ELi4ELi3EEENS4_18smem_ptr_flag_bitsILi32EEENSS_INS5_IJNSA_ILi8EEENSA_ILi32EEEEEENS5_IJS18_SB_EEEEEEEvNS4_8identityES11_S1C_vS1D_EENS_8epilogue10collective6detail29Sm90TmaWarpSpecializedAdapterINS1G_15DefaultEpilogueISI_SJ_SJ_NS1F_6thread17LinearCombinationISI_Li1EffLNS1K_9ScaleType4KindE0ELNS_15FloatRoundStyleE2ESI_EENS1_15EpilogueDefaultEEEEEvvEEEEvNT_6ParamsE --------------------------
	.section	.nv.constant0._ZN7cutlass13device_kernelINS_4gemm6kernel13GemmUniversalIN4cute5tupleIJiiiiEEENS1_10collective13CollectiveMmaINS1_34MainloopSm90TmaGmmaWarpSpecializedILi2ENS5_IJNS4_1CILi1EEESB_SB_EEENS1_35KernelTmaWarpSpecializedCooperativeEEENS5_IJNSA_ILi128EEENSA_ILi64EEESF_EEENS_10tfloat32_tENS5_IJlSB_lEEESI_SJ_NS4_8TiledMMAINS4_8MMA_AtomIJNS4_4SM904GMMA29MMA_64x64x8_F32TF32TF32_SS_TNILNSN_7ScaleInE1ELSP_1EEEEEENS4_6LayoutINS5_IJNSA_ILi2EEESB_SB_EEENS5_IJSB_NSA_ILi0EEESV_EEEEENS5_IJNS4_10UnderscoreESY_SY_EEEEENS4_13SM90_TMA_LOADENS4_14ComposedLayoutINS4_7SwizzleILi3ELi4ELi3EEENS4_18smem_ptr_flag_bitsILi32EEENSS_INS5_IJNSA_ILi8EEENSA_ILi32EEEEEENS5_IJS18_SB_EEEEEEEvNS4_8identityES11_S1C_vS1D_EENS_8epilogue10collective6detail29Sm90TmaWarpSpecializedAdapterINS1G_15DefaultEpilogueISI_SJ_SJ_NS1F_6thread17LinearCombinationISI_Li1EffLNS1K_9ScaleType4KindE0ELNS_15FloatRoundStyleE2ESI_EENS1_15EpilogueDefaultEEEEEvvEEEEvNT_6ParamsE,"a",@progbits
	.sectionflags	@""
	.align	4
.nv.constant0._ZN7cutlass13device_kernelINS_4gemm6kernel13GemmUniversalIN4cute5tupleIJiiiiEEENS1_10collective13CollectiveMmaINS1_34MainloopSm90TmaGmmaWarpSpecializedILi2ENS5_IJNS4_1CILi1EEESB_SB_EEENS1_35KernelTmaWarpSpecializedCooperativeEEENS5_IJNSA_ILi128EEENSA_ILi64EEESF_EEENS_10tfloat32_tENS5_IJlSB_lEEESI_SJ_NS4_8TiledMMAINS4_8MMA_AtomIJNS4_4SM904GMMA29MMA_64x64x8_F32TF32TF32_SS_TNILNSN_7ScaleInE1ELSP_1EEEEEENS4_6LayoutINS5_IJNSA_ILi2EEESB_SB_EEENS5_IJSB_NSA_ILi0EEESV_EEEEENS5_IJNS4_10UnderscoreESY_SY_EEEEENS4_13SM90_TMA_LOADENS4_14ComposedLayoutINS4_7SwizzleILi3ELi4ELi3EEENS4_18smem_ptr_flag_bitsILi32EEENSS_INS5_IJNSA_ILi8EEENSA_ILi32EEEEEENS5_IJS18_SB_EEEEEEEvNS4_8identityES11_S1C_vS1D_EENS_8epilogue10collective6detail29Sm90TmaWarpSpecializedAdapterINS1G_15DefaultEpilogueISI_SJ_SJ_NS1F_6thread17LinearCombinationISI_Li1EffLNS1K_9ScaleType4KindE0ELNS_15FloatRoundStyleE2ESI_EENS1_15EpilogueDefaultEEEEEvvEEEEvNT_6ParamsE:
	.zero		1664


//--------------------- SYMBOLS --------------------------

	.type		.nv.reservedSmem.offset0,@object
	.size		.nv.reservedSmem.offset0,0x4
	.type		__assertfail,@function
